//
// Generated by NVIDIA NVVM Compiler
//
// Compiler Build ID: CL-36424714
// Cuda compilation tools, release 13.0, V13.0.88
// Based on NVVM 20.0.0
//

.version 9.0
.target sm_100
.address_size 64

	// .globl	calPhaseKernel
.func  (.param .align 16 .b8 func_retval0[16]) __internal_trig_reduction_slowpathd
(
	.param .b64 __internal_trig_reduction_slowpathd_param_0
)
;
// _ZZ14cornerturn_gpuE4tile has been demoted
.global .align 8 .b8 __cudart_i2opi_d[144] = {8, 93, 141, 31, 177, 95, 251, 107, 234, 146, 82, 138, 247, 57, 7, 61, 123, 241, 229, 235, 199, 186, 39, 117, 45, 234, 95, 158, 102, 63, 70, 79, 183, 9, 203, 39, 207, 126, 54, 109, 31, 109, 10, 90, 139, 17, 47, 239, 15, 152, 5, 222, 255, 151, 248, 31, 59, 40, 249, 189, 139, 95, 132, 156, 244, 57, 83, 131, 57, 214, 145, 57, 65, 126, 95, 180, 38, 112, 156, 233, 132, 68, 187, 46, 245, 53, 130, 232, 62, 167, 41, 177, 28, 235, 29, 254, 28, 146, 209, 9, 234, 46, 73, 6, 224, 210, 77, 66, 58, 110, 36, 183, 97, 197, 187, 222, 171, 99, 81, 254, 65, 144, 67, 60, 153, 149, 98, 219, 192, 221, 52, 245, 209, 87, 39, 252, 41, 21, 68, 78, 110, 131, 249, 162};
.global .align 16 .b8 __cudart_sin_cos_coeffs[128] = {70, 210, 176, 44, 241, 229, 90, 190, 146, 227, 172, 105, 227, 29, 199, 62, 161, 98, 219, 25, 160, 1, 42, 191, 24, 8, 17, 17, 17, 17, 129, 63, 84, 85, 85, 85, 85, 85, 197, 191, 0, 0, 0, 0, 0, 0, 0, 0, 0, 0, 0, 0, 0, 0, 0, 0, 100, 129, 253, 32, 131, 255, 168, 189, 40, 133, 239, 193, 167, 238, 33, 62, 217, 230, 6, 142, 79, 126, 146, 190, 233, 188, 221, 25, 160, 1, 250, 62, 71, 93, 193, 22, 108, 193, 86, 191, 81, 85, 85, 85, 85, 85, 165, 63, 0, 0, 0, 0, 0, 0, 224, 191, 0, 0, 0, 0, 0, 0, 240, 63};

.visible .entry calPhaseKernel(
	.param .u64 .ptr .align 1 calPhaseKernel_param_0,
	.param .f32 calPhaseKernel_param_1,
	.param .u32 calPhaseKernel_param_2,
	.param .u32 calPhaseKernel_param_3
)
{
	.reg .pred 	%p<2>;
	.reg .b32 	%r<15>;
	.reg .b32 	%f<2>;
	.reg .b64 	%rd<5>;
	.reg .b64 	%fd<23>;

	ld.param.u64 	%rd1, [calPhaseKernel_param_0];
	ld.param.f32 	%f1, [calPhaseKernel_param_1];
	ld.param.u32 	%r1, [calPhaseKernel_param_2];
	ld.param.u32 	%r2, [calPhaseKernel_param_3];
	mov.u32 	%r3, %tid.x;
	mov.u32 	%r4, %ctaid.x;
	mov.u32 	%r5, %ntid.x;
	mad.lo.s32 	%r6, %r4, %r5, %r3;
	div.s32 	%r7, %r6, %r1;
	mul.lo.s32 	%r8, %r7, %r1;
	sub.s32 	%r9, %r6, %r8;
	cvt.rn.f64.s32 	%fd1, %r2;
	mov.f64 	%fd2, 0d4030000000000000;
	div.rn.f64 	%fd3, %fd2, %fd1;
	cvt.rn.f64.s32 	%fd4, %r1;
	div.rn.f64 	%fd5, %fd3, %fd4;
	cvt.rn.f64.s32 	%fd6, %r7;
	mul.f64 	%fd7, %fd3, %fd6;
	mov.f64 	%fd8, 0d4074E80000000000;
	sub.f64 	%fd9, %fd8, %fd7;
	fma.rn.f64 	%fd10, %fd3, 0dBFE0000000000000, %fd9;
	shr.u32 	%r10, %r1, 31;
	add.s32 	%r11, %r1, %r10;
	shr.s32 	%r12, %r11, 1;
	setp.gt.s32 	%p1, %r9, %r12;
	selp.b32 	%r13, %r1, 0, %p1;
	cvta.to.global.u64 	%rd2, %rd1;
	sub.s32 	%r14, %r13, %r9;
	cvt.rn.f64.s32 	%fd11, %r14;
	mul.f64 	%fd12, %fd5, %fd11;
	cvt.f64.f32 	%fd13, %f1;
	mul.f64 	%fd14, %fd13, 0d412E848000000000;
	div.rn.f64 	%fd15, %fd14, 0d3F2F969E3C968944;
	mul.f64 	%fd16, %fd15, 0d401921FB54442D28;
	add.f64 	%fd17, %fd10, %fd12;
	mul.f64 	%fd18, %fd12, %fd12;
	mul.f64 	%fd19, %fd16, %fd18;
	mul.f64 	%fd20, %fd10, %fd17;
	mul.f64 	%fd21, %fd10, %fd20;
	div.rn.f64 	%fd22, %fd19, %fd21;
	mul.wide.s32 	%rd3, %r6, 8;
	add.s64 	%rd4, %rd2, %rd3;
	st.global.f64 	[%rd4], %fd22;
	ret;

}
	// .globl	typecast_in
.visible .entry typecast_in(
	.param .u64 .ptr .align 1 typecast_in_param_0,
	.param .u64 .ptr .align 1 typecast_in_param_1,
	.param .u32 typecast_in_param_2
)
{
	.reg .pred 	%p<2>;
	.reg .b16 	%rs<3>;
	.reg .b32 	%r<8>;
	.reg .b32 	%f<3>;
	.reg .b64 	%rd<9>;

	ld.param.u64 	%rd1, [typecast_in_param_0];
	ld.param.u64 	%rd2, [typecast_in_param_1];
	ld.param.u32 	%r2, [typecast_in_param_2];
	mov.u32 	%r3, %tid.x;
	mov.u32 	%r4, %ctaid.x;
	mov.u32 	%r5, %ntid.x;
	mad.lo.s32 	%r1, %r4, %r5, %r3;
	setp.ge.s32 	%p1, %r1, %r2;
	@%p1 bra 	$L__BB1_2;
	cvta.to.global.u64 	%rd3, %rd2;
	cvta.to.global.u64 	%rd4, %rd1;
	shl.b32 	%r6, %r1, 1;
	cvt.s64.s32 	%rd5, %r6;
	add.s64 	%rd6, %rd3, %rd5;
	ld.global.s8 	%rs1, [%rd6];
	cvt.rn.f32.s16 	%f1, %rs1;
	add.s32 	%r7, %r2, %r1;
	mul.wide.s32 	%rd7, %r7, 8;
	add.s64 	%rd8, %rd4, %rd7;
	st.global.f32 	[%rd8], %f1;
	ld.global.s8 	%rs2, [%rd6+1];
	cvt.rn.f32.s16 	%f2, %rs2;
	st.global.f32 	[%rd8+4], %f2;
$L__BB1_2:
	ret;

}
	// .globl	typecast_out
.visible .entry typecast_out(
	.param .u64 .ptr .align 1 typecast_out_param_0,
	.param .u64 .ptr .align 1 typecast_out_param_1,
	.param .u32 typecast_out_param_2,
	.param .u32 typecast_out_param_3
)
{
	.reg .pred 	%p<2>;
	.reg .b32 	%r<11>;
	.reg .b32 	%f<8>;
	.reg .b64 	%rd<9>;

	ld.param.u64 	%rd1, [typecast_out_param_0];
	ld.param.u64 	%rd2, [typecast_out_param_1];
	ld.param.u32 	%r2, [typecast_out_param_2];
	ld.param.u32 	%r3, [typecast_out_param_3];
	mov.u32 	%r4, %tid.x;
	mov.u32 	%r5, %ctaid.x;
	mov.u32 	%r6, %ntid.x;
	mad.lo.s32 	%r1, %r5, %r6, %r4;
	setp.ge.s32 	%p1, %r1, %r3;
	@%p1 bra 	$L__BB2_2;
	cvta.to.global.u64 	%rd3, %rd2;
	cvta.to.global.u64 	%rd4, %rd1;
	shr.u32 	%r7, %r3, 31;
	add.s32 	%r8, %r3, %r7;
	shr.s32 	%r9, %r8, 1;
	add.s32 	%r10, %r9, %r1;
	mul.wide.s32 	%rd5, %r10, 8;
	add.s64 	%rd6, %rd3, %rd5;
	ld.global.v2.f32 	{%f1, %f2}, [%rd6];
	cvt.rn.f32.s32 	%f3, %r2;
	div.rn.f32 	%f4, %f1, %f3;
	div.rn.f32 	%f5, %f2, %f3;
	mul.f32 	%f6, %f5, %f5;
	fma.rn.f32 	%f7, %f4, %f4, %f6;
	mul.wide.s32 	%rd7, %r1, 4;
	add.s64 	%rd8, %rd4, %rd7;
	st.global.f32 	[%rd8], %f7;
$L__BB2_2:
	ret;

}
	// .globl	convolve
.visible .entry convolve(
	.param .u64 .ptr .align 1 convolve_param_0,
	.param .u64 .ptr .align 1 convolve_param_1,
	.param .u32 convolve_param_2
)
{
	.reg .pred 	%p<9>;
	.reg .b32 	%r<26>;
	.reg .b32 	%f<5>;
	.reg .b64 	%rd<17>;
	.reg .b64 	%fd<74>;

	ld.param.u64 	%rd1, [convolve_param_0];
	ld.param.u64 	%rd2, [convolve_param_1];
	cvta.to.global.u64 	%rd3, %rd2;
	mov.u32 	%r10, %tid.x;
	mov.u32 	%r11, %ctaid.x;
	mov.u32 	%r12, %ntid.x;
	mad.lo.s32 	%r1, %r11, %r12, %r10;
	mul.wide.s32 	%rd4, %r1, 8;
	add.s64 	%rd5, %rd3, %rd4;
	ld.global.f64 	%fd1, [%rd5];
	abs.f64 	%fd2, %fd1;
	setp.neu.f64 	%p1, %fd2, 0d7FF0000000000000;
	@%p1 bra 	$L__BB3_2;
	mov.f64 	%fd18, 0d0000000000000000;
	mul.rn.f64 	%fd72, %fd1, %fd18;
	mov.b32 	%r24, 1;
	bra.uni 	$L__BB3_5;
$L__BB3_2:
	mul.f64 	%fd13, %fd1, 0d3FE45F306DC9C883;
	cvt.rni.s32.f64 	%r23, %fd13;
	cvt.rn.f64.s32 	%fd14, %r23;
	fma.rn.f64 	%fd15, %fd14, 0dBFF921FB54442D18, %fd1;
	fma.rn.f64 	%fd16, %fd14, 0dBC91A62633145C00, %fd15;
	fma.rn.f64 	%fd72, %fd14, 0dB97B839A252049C0, %fd16;
	setp.ltu.f64 	%p2, %fd2, 0d41E0000000000000;
	@%p2 bra 	$L__BB3_4;
	{ // callseq 0, 0
	.param .b64 param0;
	st.param.f64 	[param0], %fd1;
	.param .align 16 .b8 retval0[16];
	call.uni (retval0), 
	__internal_trig_reduction_slowpathd, 
	(
	param0
	);
	ld.param.f64 	%fd72, [retval0];
	ld.param.b32 	%r23, [retval0+8];
	} // callseq 0
$L__BB3_4:
	add.s32 	%r24, %r23, 1;
$L__BB3_5:
	setp.neu.f64 	%p3, %fd2, 0d7FF0000000000000;
	shl.b32 	%r15, %r24, 6;
	cvt.u64.u32 	%rd6, %r15;
	and.b64  	%rd7, %rd6, 64;
	mov.u64 	%rd8, __cudart_sin_cos_coeffs;
	add.s64 	%rd9, %rd8, %rd7;
	mul.rn.f64 	%fd19, %fd72, %fd72;
	and.b32  	%r16, %r24, 1;
	setp.eq.b32 	%p4, %r16, 1;
	selp.f64 	%fd20, 0dBDA8FF8320FD8164, 0d3DE5DB65F9785EBA, %p4;
	ld.global.nc.v2.f64 	{%fd21, %fd22}, [%rd9];
	fma.rn.f64 	%fd23, %fd20, %fd19, %fd21;
	fma.rn.f64 	%fd24, %fd23, %fd19, %fd22;
	ld.global.nc.v2.f64 	{%fd25, %fd26}, [%rd9+16];
	fma.rn.f64 	%fd27, %fd24, %fd19, %fd25;
	fma.rn.f64 	%fd28, %fd27, %fd19, %fd26;
	ld.global.nc.v2.f64 	{%fd29, %fd30}, [%rd9+32];
	fma.rn.f64 	%fd31, %fd28, %fd19, %fd29;
	fma.rn.f64 	%fd32, %fd31, %fd19, %fd30;
	fma.rn.f64 	%fd33, %fd32, %fd72, %fd72;
	fma.rn.f64 	%fd34, %fd32, %fd19, 0d3FF0000000000000;
	selp.f64 	%fd35, %fd34, %fd33, %p4;
	and.b32  	%r17, %r24, 2;
	setp.eq.s32 	%p5, %r17, 0;
	mov.f64 	%fd36, 0d0000000000000000;
	sub.f64 	%fd37, %fd36, %fd35;
	selp.f64 	%fd8, %fd35, %fd37, %p5;
	@%p3 bra 	$L__BB3_7;
	mov.f64 	%fd43, 0d0000000000000000;
	mul.rn.f64 	%fd73, %fd1, %fd43;
	mov.b32 	%r25, 0;
	bra.uni 	$L__BB3_9;
$L__BB3_7:
	mul.f64 	%fd38, %fd1, 0d3FE45F306DC9C883;
	cvt.rni.s32.f64 	%r25, %fd38;
	cvt.rn.f64.s32 	%fd39, %r25;
	fma.rn.f64 	%fd40, %fd39, 0dBFF921FB54442D18, %fd1;
	fma.rn.f64 	%fd41, %fd39, 0dBC91A62633145C00, %fd40;
	fma.rn.f64 	%fd73, %fd39, 0dB97B839A252049C0, %fd41;
	setp.ltu.f64 	%p6, %fd2, 0d41E0000000000000;
	@%p6 bra 	$L__BB3_9;
	{ // callseq 1, 0
	.param .b64 param0;
	st.param.f64 	[param0], %fd1;
	.param .align 16 .b8 retval0[16];
	call.uni (retval0), 
	__internal_trig_reduction_slowpathd, 
	(
	param0
	);
	ld.param.f64 	%fd73, [retval0];
	ld.param.b32 	%r25, [retval0+8];
	} // callseq 1
$L__BB3_9:
	cvta.to.global.u64 	%rd10, %rd1;
	shl.b32 	%r20, %r25, 6;
	cvt.u64.u32 	%rd11, %r20;
	and.b64  	%rd12, %rd11, 64;
	add.s64 	%rd14, %rd8, %rd12;
	mul.rn.f64 	%fd44, %fd73, %fd73;
	and.b32  	%r21, %r25, 1;
	setp.eq.b32 	%p7, %r21, 1;
	selp.f64 	%fd45, 0dBDA8FF8320FD8164, 0d3DE5DB65F9785EBA, %p7;
	ld.global.nc.v2.f64 	{%fd46, %fd47}, [%rd14];
	fma.rn.f64 	%fd48, %fd45, %fd44, %fd46;
	fma.rn.f64 	%fd49, %fd48, %fd44, %fd47;
	ld.global.nc.v2.f64 	{%fd50, %fd51}, [%rd14+16];
	fma.rn.f64 	%fd52, %fd49, %fd44, %fd50;
	fma.rn.f64 	%fd53, %fd52, %fd44, %fd51;
	ld.global.nc.v2.f64 	{%fd54, %fd55}, [%rd14+32];
	fma.rn.f64 	%fd56, %fd53, %fd44, %fd54;
	fma.rn.f64 	%fd57, %fd56, %fd44, %fd55;
	fma.rn.f64 	%fd58, %fd57, %fd73, %fd73;
	fma.rn.f64 	%fd59, %fd57, %fd44, 0d3FF0000000000000;
	selp.f64 	%fd60, %fd59, %fd58, %p7;
	and.b32  	%r22, %r25, 2;
	setp.eq.s32 	%p8, %r22, 0;
	mov.f64 	%fd61, 0d0000000000000000;
	sub.f64 	%fd62, %fd61, %fd60;
	selp.f64 	%fd63, %fd60, %fd62, %p8;
	add.s64 	%rd16, %rd10, %rd4;
	ld.global.v2.f32 	{%f1, %f2}, [%rd16];
	cvt.f64.f32 	%fd64, %f1;
	mul.f64 	%fd65, %fd8, %fd64;
	cvt.f64.f32 	%fd66, %f2;
	mul.f64 	%fd67, %fd63, %fd66;
	sub.f64 	%fd68, %fd65, %fd67;
	cvt.rn.f32.f64 	%f3, %fd68;
	mul.f64 	%fd69, %fd63, %fd64;
	fma.rn.f64 	%fd70, %fd8, %fd66, %fd69;
	cvt.rn.f32.f64 	%f4, %fd70;
	st.global.v2.f32 	[%rd16], {%f3, %f4};
	ret;

}
	// .globl	cornerturn_gpu
.visible .entry cornerturn_gpu(
	.param .u64 .ptr .align 1 cornerturn_gpu_param_0,
	.param .u64 .ptr .align 1 cornerturn_gpu_param_1,
	.param .u32 cornerturn_gpu_param_2,
	.param .u32 cornerturn_gpu_param_3
)
{
	.reg .b32 	%r<23>;
	.reg .b32 	%f<5>;
	.reg .b64 	%rd<9>;
	// demoted variable
	.shared .align 8 .b8 _ZZ14cornerturn_gpuE4tile[8192];
	ld.param.u64 	%rd1, [cornerturn_gpu_param_0];
	ld.param.u64 	%rd2, [cornerturn_gpu_param_1];
	ld.param.u32 	%r1, [cornerturn_gpu_param_2];
	ld.param.u32 	%r2, [cornerturn_gpu_param_3];
	cvta.to.global.u64 	%rd3, %rd2;
	cvta.to.global.u64 	%rd4, %rd1;
	shr.s32 	%r3, %r1, 31;
	shr.u32 	%r4, %r3, 27;
	add.s32 	%r5, %r1, %r4;
	shr.s32 	%r6, %r5, 5;
	mov.u32 	%r7, %ctaid.x;
	div.u32 	%r8, %r7, %r6;
	mul.lo.s32 	%r9, %r8, %r6;
	sub.s32 	%r10, %r7, %r9;
	mov.u32 	%r11, %tid.x;
	and.b32  	%r12, %r11, 31;
	shr.u32 	%r13, %r11, 5;
	shl.b32 	%r14, %r11, 3;
	mov.u32 	%r15, _ZZ14cornerturn_gpuE4tile;
	add.s32 	%r16, %r15, %r14;
	shl.b32 	%r17, %r8, 5;
	or.b32  	%r18, %r17, %r13;
	shl.b32 	%r19, %r10, 5;
	or.b32  	%r20, %r19, %r12;
	mad.lo.s32 	%r21, %r18, %r1, %r20;
	mul.wide.s32 	%rd5, %r21, 8;
	add.s64 	%rd6, %rd4, %rd5;
	ld.global.nc.v2.f32 	{%f1, %f2}, [%rd6];
	st.shared.v2.f32 	[%r16], {%f1, %f2};
	bar.sync 	0;
	mad.lo.s32 	%r22, %r20, %r2, %r18;
	mul.wide.s32 	%rd7, %r22, 8;
	add.s64 	%rd8, %rd3, %rd7;
	ld.shared.v2.f32 	{%f3, %f4}, [%r16];
	st.global.v2.f32 	[%rd8], {%f3, %f4};
	ret;

}
.func  (.param .align 16 .b8 func_retval0[16]) __internal_trig_reduction_slowpathd(
	.param .b64 __internal_trig_reduction_slowpathd_param_0
)
{
	.local .align 8 .b8 	__local_depot5[40];
	.reg .b64 	%SP;
	.reg .b64 	%SPL;
	.reg .pred 	%p<10>;
	.reg .b32 	%r<47>;
	.reg .b64 	%rd<74>;
	.reg .b64 	%fd<5>;

	mov.u64 	%SPL, __local_depot5;
	ld.param.f64 	%fd4, [__internal_trig_reduction_slowpathd_param_0];
	add.u64 	%rd1, %SPL, 0;
	{
	.reg .b32 %temp; 
	mov.b64 	{%temp, %r1}, %fd4;
	}
	shr.u32 	%r2, %r1, 20;
	and.b32  	%r3, %r2, 2047;
	setp.eq.s32 	%p1, %r3, 2047;
	mov.b32 	%r46, 0;
	@%p1 bra 	$L__BB5_9;
	add.s32 	%r20, %r3, -1024;
	mov.b64 	%rd20, %fd4;
	shl.b64 	%rd2, %rd20, 11;
	shr.u32 	%r4, %r20, 6;
	sub.s32 	%r45, 15, %r4;
	sub.s32 	%r21, 19, %r4;
	setp.lt.u32 	%p2, %r20, 128;
	selp.b32 	%r6, 18, %r21, %p2;
	setp.ge.s32 	%p3, %r45, %r6;
	mov.b64 	%rd70, 0;
	@%p3 bra 	$L__BB5_4;
	add.s32 	%r23, %r6, %r4;
	neg.s32 	%r43, %r23;
	or.b64  	%rd3, %rd2, -9223372036854775808;
	mov.b64 	%rd70, 0;
	mov.b32 	%r42, 0;
	mov.u64 	%rd25, __cudart_i2opi_d;
	mov.u32 	%r44, %r45;
$L__BB5_3:
	.pragma "nounroll";
	mul.wide.s32 	%rd22, %r42, 8;
	add.s64 	%rd23, %rd1, %rd22;
	mul.wide.s32 	%rd24, %r44, 8;
	add.s64 	%rd26, %rd25, %rd24;
	ld.global.nc.u64 	%rd27, [%rd26];
	{
	.reg .u32 %r0, %r1, %r2, %r3, %alo, %ahi, %blo, %bhi, %clo, %chi;
	mov.b64 	{%alo,%ahi}, %rd27;
	mov.b64 	{%blo,%bhi}, %rd3;
	mov.b64 	{%clo,%chi}, %rd70;
	mad.lo.cc.u32 	%r0, %alo, %blo, %clo;
	madc.hi.cc.u32 	%r1, %alo, %blo, %chi;
	madc.hi.u32 	%r2, %alo, %bhi, 0;
	mad.lo.cc.u32 	%r1, %alo, %bhi, %r1;
	madc.hi.cc.u32 	%r2, %ahi, %blo, %r2;
	madc.hi.u32 	%r3, %ahi, %bhi, 0;
	mad.lo.cc.u32 	%r1, %ahi, %blo, %r1;
	madc.lo.cc.u32 	%r2, %ahi, %bhi, %r2;
	addc.u32 	%r3, %r3, 0;
	mov.b64 	%rd28, {%r0,%r1};
	mov.b64 	%rd70, {%r2,%r3};
	}
	st.local.u64 	[%rd23], %rd28;
	add.s32 	%r44, %r44, 1;
	add.s32 	%r43, %r43, 1;
	add.s32 	%r42, %r42, 1;
	setp.ne.s32 	%p4, %r43, -15;
	mov.u32 	%r45, %r6;
	@%p4 bra 	$L__BB5_3;
$L__BB5_4:
	cvt.s64.s32 	%rd29, %r45;
	cvt.u64.u32 	%rd30, %r4;
	add.s64 	%rd31, %rd30, %rd29;
	shl.b64 	%rd32, %rd31, 3;
	add.s64 	%rd33, %rd1, %rd32;
	st.local.u64 	[%rd33+-120], %rd70;
	and.b32  	%r15, %r2, 63;
	ld.local.u64 	%rd72, [%rd1+16];
	ld.local.u64 	%rd71, [%rd1+24];
	setp.eq.s32 	%p5, %r15, 0;
	@%p5 bra 	$L__BB5_6;
	shl.b64 	%rd34, %rd71, %r15;
	shr.u64 	%rd35, %rd72, 1;
	xor.b32  	%r24, %r15, 63;
	shr.u64 	%rd36, %rd35, %r24;
	or.b64  	%rd71, %rd34, %rd36;
	ld.local.u64 	%rd37, [%rd1+8];
	shl.b64 	%rd38, %rd72, %r15;
	shr.u64 	%rd39, %rd37, 1;
	shr.u64 	%rd40, %rd39, %r24;
	or.b64  	%rd72, %rd38, %rd40;
$L__BB5_6:
	and.b32  	%r25, %r1, -2147483648;
	shr.u64 	%rd41, %rd71, 62;
	cvt.u32.u64 	%r26, %rd41;
	mov.b64 	{%r27, %r28}, %rd71;
	mov.b64 	{%r29, %r30}, %rd72;
	shf.l.wrap.b32 	%r31, %r30, %r27, 2;
	shf.l.wrap.b32 	%r32, %r27, %r28, 2;
	mov.b64 	%rd42, {%r31, %r32};
	shl.b64 	%rd43, %rd72, 2;
	shr.u64 	%rd44, %rd42, 63;
	cvt.u32.u64 	%r33, %rd44;
	add.s32 	%r34, %r33, %r26;
	setp.eq.s32 	%p6, %r25, 0;
	neg.s32 	%r35, %r34;
	selp.b32 	%r46, %r34, %r35, %p6;
	setp.gt.s64 	%p7, %rd42, -1;
	mov.b64 	%rd45, 0;
	{
	.reg .u32 %r0, %r1, %r2, %r3, %a0, %a1, %a2, %a3, %b0, %b1, %b2, %b3;
	mov.b64 	{%a0,%a1}, %rd45;
	mov.b64 	{%a2,%a3}, %rd45;
	mov.b64 	{%b0,%b1}, %rd43;
	mov.b64 	{%b2,%b3}, %rd42;
	sub.cc.u32 	%r0, %a0, %b0;
	subc.cc.u32 	%r1, %a1, %b1;
	subc.cc.u32 	%r2, %a2, %b2;
	subc.u32 	%r3, %a3, %b3;
	mov.b64 	%rd46, {%r0,%r1};
	mov.b64 	%rd47, {%r2,%r3};
	}
	xor.b32  	%r36, %r25, -2147483648;
	selp.b64 	%rd73, %rd42, %rd47, %p7;
	selp.b64 	%rd14, %rd43, %rd46, %p7;
	selp.b32 	%r17, %r25, %r36, %p7;
	clz.b64 	%r37, %rd73;
	cvt.u64.u32 	%rd15, %r37;
	setp.eq.s32 	%p8, %r37, 0;
	@%p8 bra 	$L__BB5_8;
	cvt.u32.u64 	%r38, %rd15;
	and.b32  	%r39, %r38, 63;
	shl.b64 	%rd48, %rd73, %r39;
	shr.u64 	%rd49, %rd14, 1;
	not.b32 	%r40, %r38;
	and.b32  	%r41, %r40, 63;
	shr.u64 	%rd50, %rd49, %r41;
	or.b64  	%rd73, %rd48, %rd50;
$L__BB5_8:
	mov.b64 	%rd51, -3958705157555305931;
	{
	.reg .u32 %r0, %r1, %r2, %r3, %alo, %ahi, %blo, %bhi;
	mov.b64 	{%alo,%ahi}, %rd73;
	mov.b64 	{%blo,%bhi}, %rd51;
	mul.lo.u32 	%r0, %alo, %blo;
	mul.hi.u32 	%r1, %alo, %blo;
	mad.lo.cc.u32 	%r1, %alo, %bhi, %r1;
	madc.hi.u32 	%r2, %alo, %bhi, 0;
	mad.lo.cc.u32 	%r1, %ahi, %blo, %r1;
	madc.hi.cc.u32 	%r2, %ahi, %blo, %r2;
	madc.hi.u32 	%r3, %ahi, %bhi, 0;
	mad.lo.cc.u32 	%r2, %ahi, %bhi, %r2;
	addc.u32 	%r3, %r3, 0;
	mov.b64 	%rd52, {%r0,%r1};
	mov.b64 	%rd53, {%r2,%r3};
	}
	setp.gt.s64 	%p9, %rd53, 0;
	{
	.reg .u32 %r0, %r1, %r2, %r3, %a0, %a1, %a2, %a3, %b0, %b1, %b2, %b3;
	mov.b64 	{%a0,%a1}, %rd52;
	mov.b64 	{%a2,%a3}, %rd53;
	mov.b64 	{%b0,%b1}, %rd52;
	mov.b64 	{%b2,%b3}, %rd53;
	add.cc.u32 	%r0, %a0, %b0;
	addc.cc.u32 	%r1, %a1, %b1;
	addc.cc.u32 	%r2, %a2, %b2;
	addc.u32 	%r3, %a3, %b3;
	mov.b64 	%rd54, {%r0,%r1};
	mov.b64 	%rd55, {%r2,%r3};
	}
	selp.b64 	%rd56, %rd55, %rd53, %p9;
	selp.s64 	%rd57, -1, 0, %p9;
	sub.s64 	%rd58, %rd57, %rd15;
	cvt.u64.u32 	%rd59, %r17;
	shl.b64 	%rd60, %rd59, 32;
	add.s64 	%rd61, %rd56, 1;
	shr.u64 	%rd62, %rd61, 10;
	add.s64 	%rd63, %rd62, 1;
	shr.u64 	%rd64, %rd63, 1;
	shl.b64 	%rd65, %rd58, 52;
	add.s64 	%rd66, %rd65, %rd64;
	add.s64 	%rd67, %rd66, 4602678819172646912;
	or.b64  	%rd68, %rd67, %rd60;
	mov.b64 	%fd4, %rd68;
$L__BB5_9:
	st.param.f64 	[func_retval0], %fd4;
	st.param.b32 	[func_retval0+8], %r46;
	ret;

}


// ===== COMPILED SASS (sm_100) =====

	.target	sm_100

	.elftype	@"ET_EXEC"


//--------------------- .note.nv.tkinfo           --------------------------
	.section	.note.nv.tkinfo,"",@"SHT_NOTE"
	.sectionflags	@"SHF_NOTE_NV_TKINFO"
	.tkinfo
        /*0018*/ 	.word	0x00000002
        /*0030*/ 	.string	""
        /*0030*/ 	.string	"ptxas"
        /*0030*/ 	.string	"Cuda compilation tools, release 13.0, V13.0.88"
        /*0030*/ 	.string	"Build cuda_13.0.r13.0/compiler.36424714_0"
        /*0030*/ 	.string	"-arch sm_100 -m 64 "



//--------------------- .note.nv.cuinfo           --------------------------
	.section	.note.nv.cuinfo,"",@"SHT_NOTE"
	.sectionflags	@"SHF_NOTE_NV_CUINFO"
        /*0018*/ 	.short	0x0002
        /*001a*/ 	.short	0x0064
        /*001c*/ 	.short	0x0082
	.zero		2


//--------------------- .nv.info                  --------------------------
	.section	.nv.info,"",@"SHT_CUDA_INFO"
	.align	4


	//----- nvinfo : EIATTR_REGCOUNT
	.align		4
        /*0000*/ 	.byte	0x04, 0x2f
        /*0002*/ 	.short	(.L_3 - .L_2)
	.align		4
.L_2:
        /*0004*/ 	.word	index@(calPhaseKernel)
        /*0008*/ 	.word	0x0000001d


	//----- nvinfo : EIATTR_FRAME_SIZE
	.align		4
.L_3:
        /*000c*/ 	.byte	0x04, 0x11
        /*000e*/ 	.short	(.L_5 - .L_4)
	.align		4
.L_4:
        /*0010*/ 	.word	index@($__internal_1_$__cuda_sm20_div_rn_f64_full)
        /*0014*/ 	.word	0x00000000


	//----- nvinfo : EIATTR_FRAME_SIZE
	.align		4
.L_5:
        /*0018*/ 	.byte	0x04, 0x11
        /*001a*/ 	.short	(.L_7 - .L_6)
	.align		4
.L_6:
        /*001c*/ 	.word	index@(calPhaseKernel)
        /*0020*/ 	.word	0x00000000


	//----- nvinfo : EIATTR_REGCOUNT
	.align		4
.L_7:
        /*0024*/ 	.byte	0x04, 0x2f
        /*0026*/ 	.short	(.L_9 - .L_8)
	.align		4
.L_8:
        /*0028*/ 	.word	index@(typecast_in)
        /*002c*/ 	.word	0x0000000c


	//----- nvinfo : EIATTR_FRAME_SIZE
	.align		4
.L_9:
        /*0030*/ 	.byte	0x04, 0x11
        /*0032*/ 	.short	(.L_11 - .L_10)
	.align		4
.L_10:
        /*0034*/ 	.word	index@(typecast_in)
        /*0038*/ 	.word	0x00000000


	//----- nvinfo : EIATTR_REGCOUNT
	.align		4
.L_11:
        /*003c*/ 	.byte	0x04, 0x2f
        /*003e*/ 	.short	(.L_13 - .L_12)
	.align		4
.L_12:
        /*0040*/ 	.word	index@(typecast_out)
        /*0044*/ 	.word	0x00000012


	//----- nvinfo : EIATTR_FRAME_SIZE
	.align		4
.L_13:
        /*0048*/ 	.byte	0x04, 0x11
        /*004a*/ 	.short	(.L_15 - .L_14)
	.align		4
.L_14:
        /*004c*/ 	.word	index@($__internal_0_$__cuda_sm3x_div_rn_noftz_f32_slowpath)
        /*0050*/ 	.word	0x00000000


	//----- nvinfo : EIATTR_FRAME_SIZE
	.align		4
.L_15:
        /*0054*/ 	.byte	0x04, 0x11
        /*0056*/ 	.short	(.L_17 - .L_16)
	.align		4
.L_16:
        /*0058*/ 	.word	index@(typecast_out)
        /*005c*/ 	.word	0x00000000


	//----- nvinfo : EIATTR_REGCOUNT
	.align		4
.L_17:
        /*0060*/ 	.byte	0x04, 0x2f
        /*0062*/ 	.short	(.L_19 - .L_18)
	.align		4
.L_18:
        /*0064*/ 	.word	index@(convolve)
        /*0068*/ 	.word	0x0000001e


	//----- nvinfo : EIATTR_FRAME_SIZE
	.align		4
.L_19:
        /*006c*/ 	.byte	0x04, 0x11
        /*006e*/ 	.short	(.L_21 - .L_20)
	.align		4
.L_20:
        /*0070*/ 	.word	index@($convolve$__internal_trig_reduction_slowpathd)
        /*0074*/ 	.word	0x00000028


	//----- nvinfo : EIATTR_FRAME_SIZE
	.align		4
.L_21:
        /*0078*/ 	.byte	0x04, 0x11
        /*007a*/ 	.short	(.L_23 - .L_22)
	.align		4
.L_22:
        /*007c*/ 	.word	index@(convolve)
        /*0080*/ 	.word	0x00000028


	//----- nvinfo : EIATTR_REGCOUNT
	.align		4
.L_23:
        /*0084*/ 	.byte	0x04, 0x2f
        /*0086*/ 	.short	(.L_25 - .L_24)
	.align		4
.L_24:
        /*0088*/ 	.word	index@(cornerturn_gpu)
        /*008c*/ 	.word	0x0000000e


	//----- nvinfo : EIATTR_FRAME_SIZE
	.align		4
.L_25:
        /*0090*/ 	.byte	0x04, 0x11
        /*0092*/ 	.short	(.L_27 - .L_26)
	.align		4
.L_26:
        /*0094*/ 	.word	index@(cornerturn_gpu)
        /*0098*/ 	.word	0x00000000


	//----- nvinfo : EIATTR_MIN_STACK_SIZE
	.align		4
.L_27:
        /*009c*/ 	.byte	0x04, 0x12
        /*009e*/ 	.short	(.L_29 - .L_28)
	.align		4
.L_28:
        /*00a0*/ 	.word	index@(cornerturn_gpu)
        /*00a4*/ 	.word	0x00000000


	//----- nvinfo : EIATTR_MIN_STACK_SIZE
	.align		4
.L_29:
        /*00a8*/ 	.byte	0x04, 0x12
        /*00aa*/ 	.short	(.L_31 - .L_30)
	.align		4
.L_30:
        /*00ac*/ 	.word	index@(convolve)
        /*00b0*/ 	.word	0x00000028


	//----- nvinfo : EIATTR_MIN_STACK_SIZE
	.align		4
.L_31:
        /*00b4*/ 	.byte	0x04, 0x12
        /*00b6*/ 	.short	(.L_33 - .L_32)
	.align		4
.L_32:
        /*00b8*/ 	.word	index@(typecast_out)
        /*00bc*/ 	.word	0x00000000


	//----- nvinfo : EIATTR_MIN_STACK_SIZE
	.align		4
.L_33:
        /*00c0*/ 	.byte	0x04, 0x12
        /*00c2*/ 	.short	(.L_35 - .L_34)
	.align		4
.L_34:
        /*00c4*/ 	.word	index@(typecast_in)
        /*00c8*/ 	.word	0x00000000


	//----- nvinfo : EIATTR_MIN_STACK_SIZE
	.align		4
.L_35:
        /*00cc*/ 	.byte	0x04, 0x12
        /*00ce*/ 	.short	(.L_37 - .L_36)
	.align		4
.L_36:
        /*00d0*/ 	.word	index@(calPhaseKernel)
        /*00d4*/ 	.word	0x00000000
.L_37:


//--------------------- .nv.compat                --------------------------
	.section	.nv.compat,"",@"SHT_CUDA_COMPAT_INFO"
	.align	4
        /*0000*/ 	.byte	0x02, 0x09, 0x00, 0x00, 0x02, 0x02, 0x01, 0x00, 0x02, 0x05, 0x05, 0x00, 0x03, 0x07, 0x01, 0x01
        /*0010*/ 	.byte	0x02, 0x03, 0x00, 0x00, 0x02, 0x06, 0x01, 0x00, 0x04, 0x0b, 0x08, 0x00, 0x01, 0x00, 0x00, 0x00
        /*0020*/ 	.byte	0x00, 0x00, 0x00, 0x00


//--------------------- .nv.info.cornerturn_gpu   --------------------------
	.section	.nv.info.cornerturn_gpu,"",@"SHT_CUDA_INFO"
	.sectionflags	@""
	.align	4


	//----- nvinfo : EIATTR_CUDA_API_VERSION
	.align		4
        /*0000*/ 	.byte	0x04, 0x37
        /*0002*/ 	.short	(.L_39 - .L_38)
.L_38:
        /*0004*/ 	.word	0x00000082


	//----- nvinfo : EIATTR_KPARAM_INFO
	.align		4
.L_39:
        /*0008*/ 	.byte	0x04, 0x17
        /*000a*/ 	.short	(.L_41 - .L_40)
.L_40:
        /*000c*/ 	.word	0x00000000
        /*0010*/ 	.short	0x0003
        /*0012*/ 	.short	0x0014
        /*0014*/ 	.byte	0x00, 0xf0, 0x11, 0x00


	//----- nvinfo : EIATTR_KPARAM_INFO
	.align		4
.L_41:
        /*0018*/ 	.byte	0x04, 0x17
        /*001a*/ 	.short	(.L_43 - .L_42)
.L_42:
        /*001c*/ 	.word	0x00000000
        /*0020*/ 	.short	0x0002
        /*0022*/ 	.short	0x0010
        /*0024*/ 	.byte	0x00, 0xf0, 0x11, 0x00


	//----- nvinfo : EIATTR_KPARAM_INFO
	.align		4
.L_43:
        /*0028*/ 	.byte	0x04, 0x17
        /*002a*/ 	.short	(.L_45 - .L_44)
.L_44:
        /*002c*/ 	.word	0x00000000
        /*0030*/ 	.short	0x0001
        /*0032*/ 	.short	0x0008
        /*0034*/ 	.byte	0x00, 0xf5, 0x21, 0x00


	//----- nvinfo : EIATTR_KPARAM_INFO
	.align		4
.L_45:
        /*0038*/ 	.byte	0x04, 0x17
        /*003a*/ 	.short	(.L_47 - .L_46)
.L_46:
        /*003c*/ 	.word	0x00000000
        /*0040*/ 	.short	0x0000
        /*0042*/ 	.short	0x0000
        /*0044*/ 	.byte	0x00, 0xf5, 0x21, 0x00


	//----- nvinfo : EIATTR_SPARSE_MMA_MASK
	.align		4
.L_47:
        /*0048*/ 	.byte	0x03, 0x50
        /*004a*/ 	.short	0x0000


	//----- nvinfo : EIATTR_MAXREG_COUNT
	.align		4
        /*004c*/ 	.byte	0x03, 0x1b
        /*004e*/ 	.short	0x00ff


	//----- nvinfo : EIATTR_NUM_BARRIERS
	.align		4
        /*0050*/ 	.byte	0x02, 0x4c
        /*0052*/ 	.byte	0x01
	.zero		1


	//----- nvinfo : EIATTR_MERCURY_ISA_VERSION
	.align		4
        /*0054*/ 	.byte	0x03, 0x5f
        /*0056*/ 	.short	0x0101


	//----- nvinfo : EIATTR_VRC_CTA_INIT_COUNT
	.align		4
        /*0058*/ 	.byte	0x02, 0x4a
	.zero		1
	.zero		1


	//----- nvinfo : EIATTR_EXIT_INSTR_OFFSETS
	.align		4
        /*005c*/ 	.byte	0x04, 0x1c
        /*005e*/ 	.short	(.L_49 - .L_48)


	//   ....[0]....
.L_48:
        /*0060*/ 	.word	0x00000310


	//----- nvinfo : EIATTR_CBANK_PARAM_SIZE
	.align		4
.L_49:
        /*0064*/ 	.byte	0x03, 0x19
        /*0066*/ 	.short	0x0018


	//----- nvinfo : EIATTR_PARAM_CBANK
	.align		4
        /*0068*/ 	.byte	0x04, 0x0a
        /*006a*/ 	.short	(.L_51 - .L_50)
	.align		4
.L_50:
        /*006c*/ 	.word	index@(.nv.constant0.cornerturn_gpu)
        /*0070*/ 	.short	0x0380
        /*0072*/ 	.short	0x0018


	//----- nvinfo : EIATTR_SW_WAR
	.align		4
.L_51:
        /*0074*/ 	.byte	0x04, 0x36
        /*0076*/ 	.short	(.L_53 - .L_52)
.L_52:
        /*0078*/ 	.word	0x00000008
.L_53:


//--------------------- .nv.info.convolve         --------------------------
	.section	.nv.info.convolve,"",@"SHT_CUDA_INFO"
	.sectionflags	@""
	.align	4


	//----- nvinfo : EIATTR_CUDA_API_VERSION
	.align		4
        /*0000*/ 	.byte	0x04, 0x37
        /*0002*/ 	.short	(.L_55 - .L_54)
.L_54:
        /*0004*/ 	.word	0x00000082


	//----- nvinfo : EIATTR_KPARAM_INFO
	.align		4
.L_55:
        /*0008*/ 	.byte	0x04, 0x17
        /*000a*/ 	.short	(.L_57 - .L_56)
.L_56:
        /*000c*/ 	.word	0x00000000
        /*0010*/ 	.short	0x0002
        /*0012*/ 	.short	0x0010
        /*0014*/ 	.byte	0x00, 0xf0, 0x11, 0x00


	//----- nvinfo : EIATTR_KPARAM_INFO
	.align		4
.L_57:
        /*0018*/ 	.byte	0x04, 0x17
        /*001a*/ 	.short	(.L_59 - .L_58)
.L_58:
        /*001c*/ 	.word	0x00000000
        /*0020*/ 	.short	0x0001
        /*0022*/ 	.short	0x0008
        /*0024*/ 	.byte	0x00, 0xf5, 0x21, 0x00


	//----- nvinfo : EIATTR_KPARAM_INFO
	.align		4
.L_59:
        /*0028*/ 	.byte	0x04, 0x17
        /*002a*/ 	.short	(.L_61 - .L_60)
.L_60:
        /*002c*/ 	.word	0x00000000
        /*0030*/ 	.short	0x0000
        /*0032*/ 	.short	0x0000
        /*0034*/ 	.byte	0x00, 0xf5, 0x21, 0x00


	//----- nvinfo : EIATTR_SPARSE_MMA_MASK
	.align		4
.L_61:
        /*0038*/ 	.byte	0x03, 0x50
        /*003a*/ 	.short	0x0000


	//----- nvinfo : EIATTR_MAXREG_COUNT
	.align		4
        /*003c*/ 	.byte	0x03, 0x1b
        /*003e*/ 	.short	0x00ff


	//----- nvinfo : EIATTR_MERCURY_ISA_VERSION
	.align		4
        /*0040*/ 	.byte	0x03, 0x5f
        /*0042*/ 	.short	0x0101


	//----- nvinfo : EIATTR_VRC_CTA_INIT_COUNT
	.align		4
        /*0044*/ 	.byte	0x02, 0x4a
	.zero		1
	.zero		1


	//----- nvinfo : EIATTR_EXIT_INSTR_OFFSETS
	.align		4
        /*0048*/ 	.byte	0x04, 0x1c
        /*004a*/ 	.short	(.L_63 - .L_62)


	//   ....[0]....
.L_62:
        /*004c*/ 	.word	0x00000890


	//----- nvinfo : EIATTR_CRS_STACK_SIZE
	.align		4
.L_63:
        /*0050*/ 	.byte	0x04, 0x1e
        /*0052*/ 	.short	(.L_65 - .L_64)
.L_64:
        /*0054*/ 	.word	0x00000000


	//----- nvinfo : EIATTR_CBANK_PARAM_SIZE
	.align		4
.L_65:
        /*0058*/ 	.byte	0x03, 0x19
        /*005a*/ 	.short	0x0014


	//----- nvinfo : EIATTR_PARAM_CBANK
	.align		4
        /*005c*/ 	.byte	0x04, 0x0a
        /*005e*/ 	.short	(.L_67 - .L_66)
	.align		4
.L_66:
        /*0060*/ 	.word	index@(.nv.constant0.convolve)
        /*0064*/ 	.short	0x0380
        /*0066*/ 	.short	0x0014


	//----- nvinfo : EIATTR_SW_WAR
	.align		4
.L_67:
        /*0068*/ 	.byte	0x04, 0x36
        /*006a*/ 	.short	(.L_69 - .L_68)
.L_68:
        /*006c*/ 	.word	0x00000008
.L_69:


//--------------------- .nv.info.typecast_out     --------------------------
	.section	.nv.info.typecast_out,"",@"SHT_CUDA_INFO"
	.sectionflags	@""
	.align	4


	//----- nvinfo : EIATTR_CUDA_API_VERSION
	.align		4
        /*0000*/ 	.byte	0x04, 0x37
        /*0002*/ 	.short	(.L_71 - .L_70)
.L_70:
        /*0004*/ 	.word	0x00000082


	//----- nvinfo : EIATTR_KPARAM_INFO
	.align		4
.L_71:
        /*0008*/ 	.byte	0x04, 0x17
        /*000a*/ 	.short	(.L_73 - .L_72)
.L_72:
        /*000c*/ 	.word	0x00000000
        /*0010*/ 	.short	0x0003
        /*0012*/ 	.short	0x0014
        /*0014*/ 	.byte	0x00, 0xf0, 0x11, 0x00


	//----- nvinfo : EIATTR_KPARAM_INFO
	.align		4
.L_73:
        /*0018*/ 	.byte	0x04, 0x17
        /*001a*/ 	.short	(.L_75 - .L_74)
.L_74:
        /*001c*/ 	.word	0x00000000
        /*0020*/ 	.short	0x0002
        /*0022*/ 	.short	0x0010
        /*0024*/ 	.byte	0x00, 0xf0, 0x11, 0x00


	//----- nvinfo : EIATTR_KPARAM_INFO
	.align		4
.L_75:
        /*0028*/ 	.byte	0x04, 0x17
        /*002a*/ 	.short	(.L_77 - .L_76)
.L_76:
        /*002c*/ 	.word	0x00000000
        /*0030*/ 	.short	0x0001
        /*0032*/ 	.short	0x0008
        /*0034*/ 	.byte	0x00, 0xf5, 0x21, 0x00


	//----- nvinfo : EIATTR_KPARAM_INFO
	.align		4
.L_77:
        /*0038*/ 	.byte	0x04, 0x17
        /*003a*/ 	.short	(.L_79 - .L_78)
.L_78:
        /*003c*/ 	.word	0x00000000
        /*0040*/ 	.short	0x0000
        /*0042*/ 	.short	0x0000
        /*0044*/ 	.byte	0x00, 0xf5, 0x21, 0x00


	//----- nvinfo : EIATTR_SPARSE_MMA_MASK
	.align		4
.L_79:
        /*0048*/ 	.byte	0x03, 0x50
        /*004a*/ 	.short	0x0000


	//----- nvinfo : EIATTR_MAXREG_COUNT
	.align		4
        /*004c*/ 	.byte	0x03, 0x1b
        /*004e*/ 	.short	0x00ff


	//----- nvinfo : EIATTR_MERCURY_ISA_VERSION
	.align		4
        /*0050*/ 	.byte	0x03, 0x5f
        /*0052*/ 	.short	0x0101


	//----- nvinfo : EIATTR_VRC_CTA_INIT_COUNT
	.align		4
        /*0054*/ 	.byte	0x02, 0x4a
	.zero		1
	.zero		1


	//----- nvinfo : EIATTR_EXIT_INSTR_OFFSETS
	.align		4
        /*0058*/ 	.byte	0x04, 0x1c
        /*005a*/ 	.short	(.L_81 - .L_80)


	//   ....[0]....
.L_80:
        /*005c*/ 	.word	0x00000070


	//   ....[1]....
        /*0060*/ 	.word	0x000002f0


	//----- nvinfo : EIATTR_CRS_STACK_SIZE
	.align		4
.L_81:
        /*0064*/ 	.byte	0x04, 0x1e
        /*0066*/ 	.short	(.L_83 - .L_82)
.L_82:
        /*0068*/ 	.word	0x00000000


	//----- nvinfo : EIATTR_CBANK_PARAM_SIZE
	.align		4
.L_83:
        /*006c*/ 	.byte	0x03, 0x19
        /*006e*/ 	.short	0x0018


	//----- nvinfo : EIATTR_PARAM_CBANK
	.align		4
        /*0070*/ 	.byte	0x04, 0x0a
        /*0072*/ 	.short	(.L_85 - .L_84)
	.align		4
.L_84:
        /*0074*/ 	.word	index@(.nv.constant0.typecast_out)
        /*0078*/ 	.short	0x0380
        /*007a*/ 	.short	0x0018


	//----- nvinfo : EIATTR_SW_WAR
	.align		4
.L_85:
        /*007c*/ 	.byte	0x04, 0x36
        /*007e*/ 	.short	(.L_87 - .L_86)
.L_86:
        /*0080*/ 	.word	0x00000008
.L_87:


//--------------------- .nv.info.typecast_in      --------------------------
	.section	.nv.info.typecast_in,"",@"SHT_CUDA_INFO"
	.sectionflags	@""
	.align	4


	//----- nvinfo : EIATTR_CUDA_API_VERSION
	.align		4
        /*0000*/ 	.byte	0x04, 0x37
        /*0002*/ 	.short	(.L_89 - .L_88)
.L_88:
        /*0004*/ 	.word	0x00000082


	//----- nvinfo : EIATTR_KPARAM_INFO
	.align		4
.L_89:
        /*0008*/ 	.byte	0x04, 0x17
        /*000a*/ 	.short	(.L_91 - .L_90)
.L_90:
        /*000c*/ 	.word	0x00000000
        /*0010*/ 	.short	0x0002
        /*0012*/ 	.short	0x0010
        /*0014*/ 	.byte	0x00, 0xf0, 0x11, 0x00


	//----- nvinfo : EIATTR_KPARAM_INFO
	.align		4
.L_91:
        /*0018*/ 	.byte	0x04, 0x17
        /*001a*/ 	.short	(.L_93 - .L_92)
.L_92:
        /*001c*/ 	.word	0x00000000
        /*0020*/ 	.short	0x0001
        /*0022*/ 	.short	0x0008
        /*0024*/ 	.byte	0x00, 0xf5, 0x21, 0x00


	//----- nvinfo : EIATTR_KPARAM_INFO
	.align		4
.L_93:
        /*0028*/ 	.byte	0x04, 0x17
        /*002a*/ 	.short	(.L_95 - .L_94)
.L_94:
        /*002c*/ 	.word	0x00000000
        /*0030*/ 	.short	0x0000
        /*0032*/ 	.short	0x0000
        /*0034*/ 	.byte	0x00, 0xf5, 0x21, 0x00


	//----- nvinfo : EIATTR_SPARSE_MMA_MASK
	.align		4
.L_95:
        /*0038*/ 	.byte	0x03, 0x50
        /*003a*/ 	.short	0x0000


	//----- nvinfo : EIATTR_MAXREG_COUNT
	.align		4
        /*003c*/ 	.byte	0x03, 0x1b
        /*003e*/ 	.short	0x00ff


	//----- nvinfo : EIATTR_MERCURY_ISA_VERSION
	.align		4
        /*0040*/ 	.byte	0x03, 0x5f
        /*0042*/ 	.short	0x0101


	//----- nvinfo : EIATTR_VRC_CTA_INIT_COUNT
	.align		4
        /*0044*/ 	.byte	0x02, 0x4a
	.zero		1
	.zero		1


	//----- nvinfo : EIATTR_EXIT_INSTR_OFFSETS
	.align		4
        /*0048*/ 	.byte	0x04, 0x1c
        /*004a*/ 	.short	(.L_97 - .L_96)


	//   ....[0]....
.L_96:
        /*004c*/ 	.word	0x00000070


	//   ....[1]....
        /*0050*/ 	.word	0x00000160


	//----- nvinfo : EIATTR_CBANK_PARAM_SIZE
	.align		4
.L_97:
        /*0054*/ 	.byte	0x03, 0x19
        /*0056*/ 	.short	0x0014


	//----- nvinfo : EIATTR_PARAM_CBANK
	.align		4
        /*0058*/ 	.byte	0x04, 0x0a
        /*005a*/ 	.short	(.L_99 - .L_98)
	.align		4
.L_98:
        /*005c*/ 	.word	index@(.nv.constant0.typecast_in)
        /*0060*/ 	.short	0x0380
        /*0062*/ 	.short	0x0014


	//----- nvinfo : EIATTR_SW_WAR
	.align		4
.L_99:
        /*0064*/ 	.byte	0x04, 0x36
        /*0066*/ 	.short	(.L_101 - .L_100)
.L_100:
        /*0068*/ 	.word	0x00000008
.L_101:


//--------------------- .nv.info.calPhaseKernel   --------------------------
	.section	.nv.info.calPhaseKernel,"",@"SHT_CUDA_INFO"
	.sectionflags	@""
	.align	4


	//----- nvinfo : EIATTR_CUDA_API_VERSION
	.align		4
        /*0000*/ 	.byte	0x04, 0x37
        /*0002*/ 	.short	(.L_103 - .L_102)
.L_102:
        /*0004*/ 	.word	0x00000082


	//----- nvinfo : EIATTR_KPARAM_INFO
	.align		4
.L_103:
        /*0008*/ 	.byte	0x04, 0x17
        /*000a*/ 	.short	(.L_105 - .L_104)
.L_104:
        /*000c*/ 	.word	0x00000000
        /*0010*/ 	.short	0x0003
        /*0012*/ 	.short	0x0010
        /*0014*/ 	.byte	0x00, 0xf0, 0x11, 0x00


	//----- nvinfo : EIATTR_KPARAM_INFO
	.align		4
.L_105:
        /*0018*/ 	.byte	0x04, 0x17
        /*001a*/ 	.short	(.L_107 - .L_106)
.L_106:
        /*001c*/ 	.word	0x00000000
        /*0020*/ 	.short	0x0002
        /*0022*/ 	.short	0x000c
        /*0024*/ 	.byte	0x00, 0xf0, 0x11, 0x00


	//----- nvinfo : EIATTR_KPARAM_INFO
	.align		4
.L_107:
        /*0028*/ 	.byte	0x04, 0x17
        /*002a*/ 	.short	(.L_109 - .L_108)
.L_108:
        /*002c*/ 	.word	0x00000000
        /*0030*/ 	.short	0x0001
        /*0032*/ 	.short	0x0008
        /*0034*/ 	.byte	0x00, 0xf0, 0x11, 0x00


	//----- nvinfo : EIATTR_KPARAM_INFO
	.align		4
.L_109:
        /*0038*/ 	.byte	0x04, 0x17
        /*003a*/ 	.short	(.L_111 - .L_110)
.L_110:
        /*003c*/ 	.word	0x00000000
        /*0040*/ 	.short	0x0000
        /*0042*/ 	.short	0x0000
        /*0044*/ 	.byte	0x00, 0xf5, 0x21, 0x00


	//----- nvinfo : EIATTR_SPARSE_MMA_MASK
	.align		4
.L_111:
        /*0048*/ 	.byte	0x03, 0x50
        /*004a*/ 	.short	0x0000


	//----- nvinfo : EIATTR_MAXREG_COUNT
	.align		4
        /*004c*/ 	.byte	0x03, 0x1b
        /*004e*/ 	.short	0x00ff


	//----- nvinfo : EIATTR_MERCURY_ISA_VERSION
	.align		4
        /*0050*/ 	.byte	0x03, 0x5f
        /*0052*/ 	.short	0x0101


	//----- nvinfo : EIATTR_VRC_CTA_INIT_COUNT
	.align		4
        /*0054*/ 	.byte	0x02, 0x4a
	.zero		1
	.zero		1


	//----- nvinfo : EIATTR_EXIT_INSTR_OFFSETS
	.align		4
        /*0058*/ 	.byte	0x04, 0x1c
        /*005a*/ 	.short	(.L_113 - .L_112)


	//   ....[0]....
.L_112:
        /*005c*/ 	.word	0x00000950


	//----- nvinfo : EIATTR_CRS_STACK_SIZE
	.align		4
.L_113:
        /*0060*/ 	.byte	0x04, 0x1e
        /*0062*/ 	.short	(.L_115 - .L_114)
.L_114:
        /*0064*/ 	.word	0x00000000


	//----- nvinfo : EIATTR_CBANK_PARAM_SIZE
	.align		4
.L_115:
        /*0068*/ 	.byte	0x03, 0x19
        /*006a*/ 	.short	0x0014


	//----- nvinfo : EIATTR_PARAM_CBANK
	.align		4
        /*006c*/ 	.byte	0x04, 0x0a
        /*006e*/ 	.short	(.L_117 - .L_116)
	.align		4
.L_116:
        /*0070*/ 	.word	index@(.nv.constant0.calPhaseKernel)
        /*0074*/ 	.short	0x0380
        /*0076*/ 	.short	0x0014


	//----- nvinfo : EIATTR_SW_WAR
	.align		4
.L_117:
        /*0078*/ 	.byte	0x04, 0x36
        /*007a*/ 	.short	(.L_119 - .L_118)
.L_118:
        /*007c*/ 	.word	0x00000008
.L_119:


//--------------------- .nv.callgraph             --------------------------
	.section	.nv.callgraph,"",@"SHT_CUDA_CALLGRAPH"
	.align	4
	.sectionentsize	8
	.align		4
        /*0000*/ 	.word	0x00000000
	.align		4
        /*0004*/ 	.word	0xffffffff
	.align		4
        /*0008*/ 	.word	0x00000000
	.align		4
        /*000c*/ 	.word	0xfffffffe
	.align		4
        /*0010*/ 	.word	0x00000000
	.align		4
        /*0014*/ 	.word	0xfffffffd
	.align		4
        /*0018*/ 	.word	0x00000000
	.align		4
        /*001c*/ 	.word	0xfffffffc


//--------------------- .nv.constant4             --------------------------
	.section	.nv.constant4,"a",@progbits
	.align	8
	.align		8
.nv.constant4:
        /*0000*/ 	.dword	__cudart_i2opi_d
	.align		8
        /*0008*/ 	.dword	__cudart_sin_cos_coeffs


//--------------------- .text.cornerturn_gpu      --------------------------
	.section	.text.cornerturn_gpu,"ax",@progbits
	.align	128
        .global         cornerturn_gpu
        .type           cornerturn_gpu,@function
        .size           cornerturn_gpu,(.L_x_47 - cornerturn_gpu)
        .other          cornerturn_gpu,@"STO_CUDA_ENTRY STV_DEFAULT"
cornerturn_gpu:
.text.cornerturn_gpu:
[----:B------:R-:W-:Y:S01]  /*0000*/  LDC R1, c[0x0][0x37c] ;  /* 0x0000df00ff017b82 */ /* 0x000fe20000000800 */
[----:B------:R-:W0:Y:S01]  /*0010*/  LDCU UR5, c[0x0][0x390] ;  /* 0x00007200ff0577ac */ /* 0x000e220008000800 */
[----:B------:R-:W1:Y:S01]  /*0020*/  S2R R6, SR_CTAID.X ;  /* 0x0000000000067919 */ /* 0x000e620000002500 */
[----:B------:R-:W2:Y:S01]  /*0030*/  LDCU.64 UR6, c[0x0][0x358] ;  /* 0x00006b00ff0677ac */ /* 0x000ea20008000a00 */
[----:B------:R-:W3:Y:S01]  /*0040*/  S2R R10, SR_TID.X ;  /* 0x00000000000a7919 */ /* 0x000ee20000002100 */
[----:B0-----:R-:W-:-:S04]  /*0050*/  USHF.R.S32.HI UR4, URZ, 0x1f, UR5 ;  /* 0x0000001fff047899 */ /* 0x001fc80008011405 */
[----:B------:R-:W-:-:S04]  /*0060*/  ULEA.HI UR4, UR4, UR5, URZ, 0x5 ;  /* 0x0000000504047291 */ /* 0x000fc8000f8f28ff */
[----:B------:R-:W-:-:S06]  /*0070*/  USHF.R.S32.HI UR4, URZ, 0x5, UR4 ;  /* 0x00000005ff047899 */ /* 0x000fcc0008011404 */
[----:B------:R-:W-:Y:S01]  /*0080*/  IMAD R5, RZ, RZ, -UR4 ;  /* 0x80000004ff057e24 */ /* 0x000fe2000f8e02ff */
[----:B------:R-:W-:Y:S02]  /*0090*/  ISETP.NE.U32.AND P2, PT, RZ, UR4, PT ;  /* 0x00000004ff007c0c */ /* 0x000fe4000bf45070 */
[----:B------:R-:W0:Y:S08]  /*00a0*/  I2F.U32.RP R0, UR4 ;  /* 0x0000000400007d06 */ /* 0x000e300008209000 */
[----:B0-----:R-:W0:Y:S02]  /*00b0*/  MUFU.RCP R0, R0 ;  /* 0x0000000000007308 */ /* 0x001e240000001000 */
[----:B0-----:R-:W-:-:S06]  /*00c0*/  IADD3 R2, PT, PT, R0, 0xffffffe, RZ ;  /* 0x0ffffffe00027810 */ /* 0x001fcc0007ffe0ff */
[----:B------:R0:W4:Y:S02]  /*00d0*/  F2I.FTZ.U32.TRUNC.NTZ R3, R2 ;  /* 0x0000000200037305 */ /* 0x000124000021f000 */
[----:B0-----:R-:W-:Y:S02]  /*00e0*/  HFMA2 R2, -RZ, RZ, 0, 0 ;  /* 0x00000000ff027431 */ /* 0x001fe400000001ff */
[----:B----4-:R-:W-:-:S04]  /*00f0*/  IMAD R5, R5, R3, RZ ;  /* 0x0000000305057224 */ /* 0x010fc800078e02ff */
[----:B------:R-:W-:-:S06]  /*0100*/  IMAD.HI.U32 R3, R3, R5, R2 ;  /* 0x0000000503037227 */ /* 0x000fcc00078e0002 */
[----:B-1----:R-:W-:-:S04]  /*0110*/  IMAD.HI.U32 R4, R3, R6, RZ ;  /* 0x0000000603047227 */ /* 0x002fc800078e00ff */
[----:B------:R-:W-:-:S04]  /*0120*/  IMAD.MOV R3, RZ, RZ, -R4 ;  /* 0x000000ffff037224 */ /* 0x000fc800078e0a04 */
[----:B------:R-:W-:Y:S02]  /*0130*/  IMAD R0, R3, UR4, R6 ;  /* 0x0000000403007c24 */ /* 0x000fe4000f8e0206 */
[----:B------:R-:W0:Y:S03]  /*0140*/  LDC.64 R2, c[0x0][0x380] ;  /* 0x0000e000ff027b82 */ /* 0x000e260000000a00 */
[----:B------:R-:W-:-:S13]  /*0150*/  ISETP.GE.U32.AND P0, PT, R0, UR4, PT ;  /* 0x0000000400007c0c */ /* 0x000fda000bf06070 */
[----:B------:R-:W-:Y:S01]  /*0160*/  @P0 IADD3 R0, PT, PT, R0, -UR4, RZ ;  /* 0x8000000400000c10 */ /* 0x000fe2000fffe0ff */
[----:B------:R-:W-:-:S03]  /*0170*/  @P0 VIADD R4, R4, 0x1 ;  /* 0x0000000104040836 */ /* 0x000fc60000000000 */
[----:B------:R-:W-:-:S13]  /*0180*/  ISETP.GE.U32.AND P1, PT, R0, UR4, PT ;  /* 0x0000000400007c0c */ /* 0x000fda000bf26070 */
[----:B------:R-:W-:Y:S02]  /*0190*/  @P1 IADD3 R4, PT, PT, R4, 0x1, RZ ;  /* 0x0000000104041810 */ /* 0x000fe40007ffe0ff */
[----:B------:R-:W-:-:S04]  /*01a0*/  @!P2 LOP3.LUT R4, RZ, UR4, RZ, 0x33, !PT ;  /* 0x00000004ff04ac12 */ /* 0x000fc8000f8e33ff */
[----:B------:R-:W-:Y:S01]  /*01b0*/  SHF.L.U32 R7, R4, 0x5, RZ ;  /* 0x0000000504077819 */ /* 0x000fe200000006ff */
[----:B------:R-:W-:-:S04]  /*01c0*/  IMAD.MOV R5, RZ, RZ, -R4 ;  /* 0x000000ffff057224 */ /* 0x000fc800078e0a04 */
[----:B------:R-:W-:Y:S01]  /*01d0*/  IMAD R0, R5, UR4, R6 ;  /* 0x0000000405007c24 */ /* 0x000fe2000f8e0206 */
[----:B---3--:R-:W-:Y:S02]  /*01e0*/  SHF.R.U32.HI R6, RZ, 0x5, R10 ;  /* 0x00000005ff067819 */ /* 0x008fe4000001160a */
[----:B------:R-:W-:Y:S02]  /*01f0*/  LOP3.LUT R5, R10, 0x1f, RZ, 0xc0, !PT ;  /* 0x0000001f0a057812 */ /* 0x000fe400078ec0ff */
[----:B------:R-:W-:Y:S02]  /*0200*/  LOP3.LUT R6, R7, R6, RZ, 0xfc, !PT ;  /* 0x0000000607067212 */ /* 0x000fe400078efcff */
[----:B------:R-:W-:-:S05]  /*0210*/  LEA R7, R0, R5, 0x5 ;  /* 0x0000000500077211 */ /* 0x000fca00078e28ff */
[----:B------:R-:W-:-:S04]  /*0220*/  IMAD R5, R6, UR5, R7 ;  /* 0x0000000506057c24 */ /* 0x000fc8000f8e0207 */
[----:B0-----:R-:W-:Y:S01]  /*0230*/  IMAD.WIDE R2, R5, 0x8, R2 ;  /* 0x0000000805027825 */ /* 0x001fe200078e0202 */
[----:B------:R-:W0:Y:S04]  /*0240*/  S2UR UR5, SR_CgaCtaId ;  /* 0x00000000000579c3 */ /* 0x000e280000008800 */
[----:B--2---:R1:W2:Y:S01]  /*0250*/  LDG.E.64.CONSTANT R8, desc[UR6][R2.64] ;  /* 0x0000000602087981 */ /* 0x0042a2000c1e9b00 */
[----:B------:R-:W-:-:S03]  /*0260*/  UMOV UR4, 0x400 ;  /* 0x0000040000047882 */ /* 0x000fc60000000000 */
[----:B------:R-:W1:Y:S01]  /*0270*/  LDC.64 R4, c[0x0][0x388] ;  /* 0x0000e200ff047b82 */ /* 0x000e620000000a00 */
[----:B0-----:R-:W-:-:S06]  /*0280*/  ULEA UR4, UR5, UR4, 0x18 ;  /* 0x0000000405047291 */ /* 0x001fcc000f8ec0ff */
[----:B------:R-:W-:-:S05]  /*0290*/  LEA R0, R10, UR4, 0x3 ;  /* 0x000000040a007c11 */ /* 0x000fca000f8e18ff */
[----:B------:R-:W0:Y:S02]  /*02a0*/  LDCU UR4, c[0x0][0x394] ;  /* 0x00007280ff0477ac */ /* 0x000e240008000800 */
[----:B0-----:R-:W-:-:S04]  /*02b0*/  IMAD R7, R7, UR4, R6 ;  /* 0x0000000407077c24 */ /* 0x001fc8000f8e0206 */
[----:B-1----:R-:W-:Y:S01]  /*02c0*/  IMAD.WIDE R2, R7, 0x8, R4 ;  /* 0x0000000807027825 */ /* 0x002fe200078e0204 */
[----:B--2---:R-:W-:Y:S01]  /*02d0*/  STS.64 [R0], R8 ;  /* 0x0000000800007388 */ /* 0x004fe20000000a00 */
[----:B------:R-:W-:Y:S06]  /*02e0*/  BAR.SYNC.DEFER_BLOCKING 0x0 ;  /* 0x0000000000007b1d */ /* 0x000fec0000010000 */
[----:B------:R-:W0:Y:S04]  /*02f0*/  LDS.64 R10, [R0] ;  /* 0x00000000000a7984 */ /* 0x000e280000000a00 */
[----:B0-----:R-:W-:Y:S01]  /*0300*/  STG.E.64 desc[UR6][R2.64], R10 ;  /* 0x0000000a02007986 */ /* 0x001fe2000c101b06 */
[----:B------:R-:W-:Y:S05]  /*0310*/  EXIT ;  /* 0x000000000000794d */ /* 0x000fea0003800000 */
.L_x_0:
[----:B------:R-:W-:-:S00]  /*0320*/  BRA `(.L_x_0) ;  /* 0xfffffffc00fc7947 */ /* 0x000fc0000383ffff */
[----:B------:R-:W-:-:S00]  /*0330*/  NOP ;  /* 0x0000000000007918 */ /* 0x000fc00000000000 */
        /* <DEDUP_REMOVED lines=12> */
.L_x_47:


//--------------------- .text.convolve            --------------------------
	.section	.text.convolve,"ax",@progbits
	.align	128
        .global         convolve
        .type           convolve,@function
        .size           convolve,(.L_x_44 - convolve)
        .other          convolve,@"STO_CUDA_ENTRY STV_DEFAULT"
convolve:
.text.convolve:
[----:B------:R-:W0:Y:S01]  /*0000*/  LDC R1, c[0x0][0x37c] ;  /* 0x0000df00ff017b82 */ /* 0x000e220000000800 */
[----:B------:R-:W1:Y:S07]  /*0010*/  S2R R16, SR_TID.X ;  /* 0x0000000000107919 */ /* 0x000e6e0000002100 */
[----:B------:R-:W1:Y:S01]  /*0020*/  S2UR UR6, SR_CTAID.X ;  /* 0x00000000000679c3 */ /* 0x000e620000002500 */
[----:B------:R-:W2:Y:S01]  /*0030*/  LDCU.64 UR4, c[0x0][0x358] ;  /* 0x00006b00ff0477ac */ /* 0x000ea20008000a00 */
[----:B0-----:R-:W-:-:S06]  /*0040*/  VIADD R1, R1, 0xffffffd8 ;  /* 0xffffffd801017836 */ /* 0x001fcc0000000000 */
[----:B------:R-:W1:Y:S08]  /*0050*/  LDC R5, c[0x0][0x360] ;  /* 0x0000d800ff057b82 */ /* 0x000e700000000800 */
[----:B------:R-:W0:Y:S01]  /*0060*/  LDC.64 R2, c[0x0][0x388] ;  /* 0x0000e200ff027b82 */ /* 0x000e220000000a00 */
[----:B-1----:R-:W-:-:S04]  /*0070*/  IMAD R16, R5, UR6, R16 ;  /* 0x0000000605107c24 */ /* 0x002fc8000f8e0210 */
[----:B0-----:R-:W-:-:S06]  /*0080*/  IMAD.WIDE R2, R16, 0x8, R2 ;  /* 0x0000000810027825 */ /* 0x001fcc00078e0202 */
[----:B--2---:R-:W2:Y:S01]  /*0090*/  LDG.E.64 R2, desc[UR4][R2.64] ;  /* 0x0000000402027981 */ /* 0x004ea2000c1e1b00 */
[----:B------:R-:W-:Y:S01]  /*00a0*/  BSSY.RECONVERGENT B0, `(.L_x_1) ;  /* 0x000001e000007945 */ /* 0x000fe20003800200 */
[----:B--2---:R-:W-:-:S14]  /*00b0*/  DSETP.NEU.AND P0, PT, |R2|, +INF , PT ;  /* 0x7ff000000200742a */ /* 0x004fdc0003f0d200 */
[----:B------:R-:W-:Y:S01]  /*00c0*/  @!P0 DMUL R18, RZ, R2 ;  /* 0x00000002ff128228 */ /* 0x000fe20000000000 */
[----:B------:R-:W-:Y:S01]  /*00d0*/  @!P0 IMAD.MOV.U32 R0, RZ, RZ, 0x1 ;  /* 0x00000001ff008424 */ /* 0x000fe200078e00ff */
[----:B------:R-:W-:Y:S09]  /*00e0*/  @!P0 BRA `(.L_x_2) ;  /* 0x0000000000648947 */ /* 0x000ff20003800000 */
[----:B------:R-:W-:Y:S01]  /*00f0*/  UMOV UR6, 0x6dc9c883 ;  /* 0x6dc9c88300067882 */ /* 0x000fe20000000000 */
[----:B------:R-:W-:Y:S01]  /*0100*/  UMOV UR7, 0x3fe45f30 ;  /* 0x3fe45f3000077882 */ /* 0x000fe20000000000 */
[C---:B------:R-:W-:Y:S01]  /*0110*/  DSETP.GE.AND P0, PT, |R2|.reuse, 2.14748364800000000000e+09, PT ;  /* 0x41e000000200742a */ /* 0x040fe20003f06200 */
[----:B------:R-:W-:Y:S01]  /*0120*/  BSSY.RECONVERGENT B1, `(.L_x_3) ;  /* 0x0000014000017945 */ /* 0x000fe20003800200 */
[----:B------:R-:W-:Y:S01]  /*0130*/  DMUL R4, R2, UR6 ;  /* 0x0000000602047c28 */ /* 0x000fe20008000000 */
[----:B------:R-:W-:Y:S01]  /*0140*/  UMOV UR6, 0x54442d18 ;  /* 0x54442d1800067882 */ /* 0x000fe20000000000 */
[----:B------:R-:W-:-:S04]  /*0150*/  UMOV UR7, 0x3ff921fb ;  /* 0x3ff921fb00077882 */ /* 0x000fc80000000000 */
[----:B------:R-:W0:Y:S08]  /*0160*/  F2I.F64 R0, R4 ;  /* 0x0000000400007311 */ /* 0x000e300000301100 */
[----:B0-----:R-:W0:Y:S02]  /*0170*/  I2F.F64 R18, R0 ;  /* 0x0000000000127312 */ /* 0x001e240000201c00 */
[----:B0-----:R-:W-:Y:S01]  /*0180*/  DFMA R6, R18, -UR6, R2 ;  /* 0x8000000612067c2b */ /* 0x001fe20008000002 */
[----:B------:R-:W-:Y:S01]  /*0190*/  UMOV UR6, 0x33145c00 ;  /* 0x33145c0000067882 */ /* 0x000fe20000000000 */
[----:B------:R-:W-:-:S06]  /*01a0*/  UMOV UR7, 0x3c91a626 ;  /* 0x3c91a62600077882 */ /* 0x000fcc0000000000 */
[----:B------:R-:W-:Y:S01]  /*01b0*/  DFMA R6, R18, -UR6, R6 ;  /* 0x8000000612067c2b */ /* 0x000fe20008000006 */
[----:B------:R-:W-:Y:S01]  /*01c0*/  UMOV UR6, 0x252049c0 ;  /* 0x252049c000067882 */ /* 0x000fe20000000000 */
[----:B------:R-:W-:-:S06]  /*01d0*/  UMOV UR7, 0x397b839a ;  /* 0x397b839a00077882 */ /* 0x000fcc0000000000 */
[----:B------:R-:W-:Y:S01]  /*01e0*/  DFMA R18, R18, -UR6, R6 ;  /* 0x8000000612127c2b */ /* 0x000fe20008000006 */
[----:B------:R-:W-:Y:S10]  /*01f0*/  @!P0 BRA `(.L_x_4) ;  /* 0x0000000000188947 */ /* 0x000ff40003800000 */
[----:B------:R-:W-:Y:S01]  /*0200*/  IMAD.MOV.U32 R0, RZ, RZ, R2 ;  /* 0x000000ffff007224 */ /* 0x000fe200078e0002 */
[----:B------:R-:W-:Y:S01]  /*0210*/  MOV R18, 0x240 ;  /* 0x0000024000127802 */ /* 0x000fe20000000f00 */
[----:B------:R-:W-:-:S07]  /*0220*/  IMAD.MOV.U32 R14, RZ, RZ, R3 ;  /* 0x000000ffff0e7224 */ /* 0x000fce00078e0003 */
[----:B------:R-:W-:Y:S05]  /*0230*/  CALL.REL.NOINC `($convolve$__internal_trig_reduction_slowpathd) ;  /* 0x0000000400987944 */ /* 0x000fea0003c00000 */
[----:B------:R-:W-:Y:S02]  /*0240*/  IMAD.MOV.U32 R18, RZ, RZ, R6 ;  /* 0x000000ffff127224 */ /* 0x000fe400078e0006 */
[----:B------:R-:W-:-:S07]  /*0250*/  IMAD.MOV.U32 R19, RZ, RZ, R7 ;  /* 0x000000ffff137224 */ /* 0x000fce00078e0007 */
.L_x_4:
[----:B------:R-:W-:Y:S05]  /*0260*/  BSYNC.RECONVERGENT B1 ;  /* 0x0000000000017941 */ /* 0x000fea0003800200 */
.L_x_3:
[----:B------:R-:W-:-:S07]  /*0270*/  VIADD R0, R0, 0x1 ;  /* 0x0000000100007836 */ /* 0x000fce0000000000 */
.L_x_2:
[----:B------:R-:W-:Y:S05]  /*0280*/  BSYNC.RECONVERGENT B0 ;  /* 0x0000000000007941 */ /* 0x000fea0003800200 */
.L_x_1:
[----:B------:R-:W0:Y:S01]  /*0290*/  LDCU.64 UR6, c[0x4][0x8] ;  /* 0x01000100ff0677ac */ /* 0x000e220008000a00 */
[----:B------:R-:W-:-:S05]  /*02a0*/  IMAD.SHL.U32 R4, R0, 0x40, RZ ;  /* 0x0000004000047824 */ /* 0x000fca00078e00ff */
[----:B------:R-:W-:-:S04]  /*02b0*/  LOP3.LUT R4, R4, 0x40, RZ, 0xc0, !PT ;  /* 0x0000004004047812 */ /* 0x000fc800078ec0ff */
[----:B0-----:R-:W-:-:S05]  /*02c0*/  IADD3 R22, P0, PT, R4, UR6, RZ ;  /* 0x0000000604167c10 */ /* 0x001fca000ff1e0ff */
[----:B------:R-:W-:-:S05]  /*02d0*/  IMAD.X R23, RZ, RZ, UR7, P0 ;  /* 0x00000007ff177e24 */ /* 0x000fca00080e06ff */
[----:B------:R-:W2:Y:S04]  /*02e0*/  LDG.E.128.CONSTANT R4, desc[UR4][R22.64] ;  /* 0x0000000416047981 */ /* 0x000ea8000c1e9d00 */
[----:B------:R-:W3:Y:S04]  /*02f0*/  LDG.E.128.CONSTANT R8, desc[UR4][R22.64+0x10] ;  /* 0x0000100416087981 */ /* 0x000ee8000c1e9d00 */
[----:B------:R-:W4:Y:S01]  /*0300*/  LDG.E.128.CONSTANT R12, desc[UR4][R22.64+0x20] ;  /* 0x00002004160c7981 */ /* 0x000f22000c1e9d00 */
[----:B------:R-:W-:Y:S01]  /*0310*/  LOP3.LUT R17, R0, 0x1, RZ, 0xc0, !PT ;  /* 0x0000000100117812 */ /* 0x000fe200078ec0ff */
[----:B------:R-:W-:Y:S01]  /*0320*/  IMAD.MOV.U32 R24, RZ, RZ, 0x20fd8164 ;  /* 0x20fd8164ff187424 */ /* 0x000fe200078e00ff */
[----:B------:R-:W-:Y:S01]  /*0330*/  DMUL R20, R18, R18 ;  /* 0x0000001212147228 */ /* 0x000fe20000000000 */
[----:B------:R-:W-:Y:S01]  /*0340*/  BSSY.RECONVERGENT B0, `(.L_x_5) ;  /* 0x000002b000007945 */ /* 0x000fe20003800200 */
[----:B------:R-:W-:Y:S01]  /*0350*/  ISETP.NE.U32.AND P0, PT, R17, 0x1, PT ;  /* 0x000000011100780c */ /* 0x000fe20003f05070 */
[----:B------:R-:W-:Y:S01]  /*0360*/  IMAD.MOV.U32 R17, RZ, RZ, 0x3da8ff83 ;  /* 0x3da8ff83ff117424 */ /* 0x000fe200078e00ff */
[----:B------:R-:W-:-:S02]  /*0370*/  DSETP.NEU.AND P1, PT, |R2|, +INF , PT ;  /* 0x7ff000000200742a */ /* 0x000fc40003f2d200 */
[----:B------:R-:W-:Y:S02]  /*0380*/  FSEL R24, R24, -8.06006814911005101289e+34, !P0 ;  /* 0xf9785eba18187808 */ /* 0x000fe40004000000 */
[----:B------:R-:W-:-:S06]  /*0390*/  FSEL R25, -R17, 0.11223486810922622681, !P0 ;  /* 0x3de5db6511197808 */ /* 0x000fcc0004000100 */
[----:B--2---:R-:W-:-:S08]  /*03a0*/  DFMA R4, R20, R24, R4 ;  /* 0x000000181404722b */ /* 0x004fd00000000004 */
[----:B------:R-:W-:Y:S02]  /*03b0*/  DFMA R4, R20, R4, R6 ;  /* 0x000000041404722b */ /* 0x000fe40000000006 */
[----:B------:R-:W-:-:S06]  /*03c0*/  @!P1 DMUL R6, RZ, R2 ;  /* 0x00000002ff069228 */ /* 0x000fcc0000000000 */
[----:B---3--:R-:W-:-:S08]  /*03d0*/  DFMA R4, R20, R4, R8 ;  /* 0x000000041404722b */ /* 0x008fd00000000008 */
[----:B------:R-:W-:-:S08]  /*03e0*/  DFMA R4, R20, R4, R10 ;  /* 0x000000041404722b */ /* 0x000fd0000000000a */
[----:B----4-:R-:W-:-:S08]  /*03f0*/  DFMA R4, R20, R4, R12 ;  /* 0x000000041404722b */ /* 0x010fd0000000000c */
[----:B------:R-:W-:-:S08]  /*0400*/  DFMA R4, R20, R4, R14 ;  /* 0x000000041404722b */ /* 0x000fd0000000000e */
[----:B------:R-:W-:Y:S02]  /*0410*/  DFMA R18, R4, R18, R18 ;  /* 0x000000120412722b */ /* 0x000fe40000000012 */
[----:B------:R-:W-:-:S10]  /*0420*/  DFMA R4, R20, R4, 1 ;  /* 0x3ff000001404742b */ /* 0x000fd40000000004 */
[----:B------:R-:W-:Y:S02]  /*0430*/  FSEL R8, R4, R18, !P0 ;  /* 0x0000001204087208 */ /* 0x000fe40004000000 */
[----:B------:R-:W-:Y:S02]  /*0440*/  FSEL R9, R5, R19, !P0 ;  /* 0x0000001305097208 */ /* 0x000fe40004000000 */
[----:B------:R-:W-:Y:S01]  /*0450*/  LOP3.LUT P0, RZ, R0, 0x2, RZ, 0xc0, !PT ;  /* 0x0000000200ff7812 */ /* 0x000fe2000780c0ff */
[----:B------:R-:W-:-:S03]  /*0460*/  @!P1 IMAD.MOV.U32 R0, RZ, RZ, RZ ;  /* 0x000000ffff009224 */ /* 0x000fc600078e00ff */
[----:B------:R-:W-:-:S10]  /*0470*/  DADD R4, RZ, -R8 ;  /* 0x00000000ff047229 */ /* 0x000fd40000000808 */
[----:B------:R-:W-:Y:S02]  /*0480*/  FSEL R4, R8, R4, !P0 ;  /* 0x0000000408047208 */ /* 0x000fe40004000000 */
[----:B------:R-:W-:Y:S01]  /*0490*/  FSEL R5, R9, R5, !P0 ;  /* 0x0000000509057208 */ /* 0x000fe20004000000 */
[----:B------:R-:W-:Y:S06]  /*04a0*/  @!P1 BRA `(.L_x_6) ;  /* 0x0000000000509947 */ /* 0x000fec0003800000 */
[----:B------:R-:W-:Y:S01]  /*04b0*/  UMOV UR6, 0x6dc9c883 ;  /* 0x6dc9c88300067882 */ /* 0x000fe20000000000 */
[----:B------:R-:W-:Y:S01]  /*04c0*/  UMOV UR7, 0x3fe45f30 ;  /* 0x3fe45f3000077882 */ /* 0x000fe20000000000 */
[C---:B------:R-:W-:Y:S02]  /*04d0*/  DSETP.GE.AND P0, PT, |R2|.reuse, 2.14748364800000000000e+09, PT ;  /* 0x41e000000200742a */ /* 0x040fe40003f06200 */
        /* <DEDUP_REMOVED lines=17> */
.L_x_6:
[----:B------:R-:W-:Y:S05]  /*05f0*/  BSYNC.RECONVERGENT B0 ;  /* 0x0000000000007941 */ /* 0x000fea0003800200 */
.L_x_5:
[----:B------:R-:W0:Y:S01]  /*0600*/  LDCU.64 UR6, c[0x4][0x8] ;  /* 0x01000100ff0677ac */ /* 0x000e220008000a00 */
[----:B------:R-:W-:-:S05]  /*0610*/  IMAD.SHL.U32 R2, R0, 0x40, RZ ;  /* 0x0000004000027824 */ /* 0x000fca00078e00ff */
[----:B------:R-:W-:-:S04]  /*0620*/  LOP3.LUT R2, R2, 0x40, RZ, 0xc0, !PT ;  /* 0x0000004002027812 */ /* 0x000fc800078ec0ff */
[----:B0-----:R-:W-:Y:S02]  /*0630*/  IADD3 R24, P0, PT, R2, UR6, RZ ;  /* 0x0000000602187c10 */ /* 0x001fe4000ff1e0ff */
[----:B------:R-:W0:Y:S03]  /*0640*/  LDC.64 R2, c[0x0][0x380] ;  /* 0x0000e000ff027b82 */ /* 0x000e260000000a00 */
[----:B------:R-:W-:-:S05]  /*0650*/  IMAD.X R25, RZ, RZ, UR7, P0 ;  /* 0x00000007ff197e24 */ /* 0x000fca00080e06ff */
[----:B------:R-:W2:Y:S04]  /*0660*/  LDG.E.128.CONSTANT R8, desc[UR4][R24.64] ;  /* 0x0000000418087981 */ /* 0x000ea8000c1e9d00 */
[----:B------:R-:W3:Y:S04]  /*0670*/  LDG.E.128.CONSTANT R12, desc[UR4][R24.64+0x10] ;  /* 0x00001004180c7981 */ /* 0x000ee8000c1e9d00 */
[----:B------:R-:W4:Y:S01]  /*0680*/  LDG.E.128.CONSTANT R20, desc[UR4][R24.64+0x20] ;  /* 0x0000200418147981 */ /* 0x000f22000c1e9d00 */
[----:B0-----:R-:W-:-:S05]  /*0690*/  IMAD.WIDE R16, R16, 0x8, R2 ;  /* 0x0000000810107825 */ /* 0x001fca00078e0202 */
[----:B------:R-:W5:Y:S01]  /*06a0*/  LDG.E.64 R2, desc[UR4][R16.64] ;  /* 0x0000000410027981 */ /* 0x000f62000c1e1b00 */
[----:B------:R-:W-:Y:S01]  /*06b0*/  LOP3.LUT R18, R0, 0x1, RZ, 0xc0, !PT ;  /* 0x0000000100127812 */ /* 0x000fe200078ec0ff */
[----:B------:R-:W-:Y:S02]  /*06c0*/  IMAD.MOV.U32 R26, RZ, RZ, 0x20fd8164 ;  /* 0x20fd8164ff1a7424 */ /* 0x000fe400078e00ff */
[----:B------:R-:W-:Y:S01]  /*06d0*/  IMAD.MOV.U32 R27, RZ, RZ, 0x3da8ff83 ;  /* 0x3da8ff83ff1b7424 */ /* 0x000fe200078e00ff */
[----:B------:R-:W-:Y:S01]  /*06e0*/  ISETP.NE.U32.AND P0, PT, R18, 0x1, PT ;  /* 0x000000011200780c */ /* 0x000fe20003f05070 */
[----:B------:R-:W-:-:S03]  /*06f0*/  DMUL R18, R6, R6 ;  /* 0x0000000606127228 */ /* 0x000fc60000000000 */
[----:B------:R-:W-:Y:S02]  /*0700*/  FSEL R26, R26, -8.06006814911005101289e+34, !P0 ;  /* 0xf9785eba1a1a7808 */ /* 0x000fe40004000000 */
[----:B------:R-:W-:-:S06]  /*0710*/  FSEL R27, -R27, 0.11223486810922622681, !P0 ;  /* 0x3de5db651b1b7808 */ /* 0x000fcc0004000100 */
[----:B--2---:R-:W-:-:S08]  /*0720*/  DFMA R8, R18, R26, R8 ;  /* 0x0000001a1208722b */ /* 0x004fd00000000008 */
[----:B------:R-:W-:-:S08]  /*0730*/  DFMA R8, R18, R8, R10 ;  /* 0x000000081208722b */ /* 0x000fd0000000000a */
[C---:B---3--:R-:W-:Y:S01]  /*0740*/  DFMA R8, R18.reuse, R8, R12 ;  /* 0x000000081208722b */ /* 0x048fe2000000000c */
[----:B-----5:R-:W0:Y:S07]  /*0750*/  F2F.F64.F32 R10, R3 ;  /* 0x00000003000a7310 */ /* 0x020e2e0000201800 */
[----:B------:R-:W-:-:S08]  /*0760*/  DFMA R8, R18, R8, R14 ;  /* 0x000000081208722b */ /* 0x000fd0000000000e */
[----:B----4-:R-:W-:-:S08]  /*0770*/  DFMA R8, R18, R8, R20 ;  /* 0x000000081208722b */ /* 0x010fd00000000014 */
[----:B------:R-:W-:-:S08]  /*0780*/  DFMA R8, R18, R8, R22 ;  /* 0x000000081208722b */ /* 0x000fd00000000016 */
[----:B------:R-:W-:Y:S02]  /*0790*/  DFMA R6, R8, R6, R6 ;  /* 0x000000060806722b */ /* 0x000fe40000000006 */
[----:B------:R-:W-:-:S10]  /*07a0*/  DFMA R8, R18, R8, 1 ;  /* 0x3ff000001208742b */ /* 0x000fd40000000008 */
[----:B------:R-:W-:Y:S02]  /*07b0*/  FSEL R12, R8, R6, !P0 ;  /* 0x00000006080c7208 */ /* 0x000fe40004000000 */
[----:B------:R-:W-:Y:S02]  /*07c0*/  FSEL R13, R9, R7, !P0 ;  /* 0x00000007090d7208 */ /* 0x000fe40004000000 */
[----:B------:R-:W1:Y:S01]  /*07d0*/  F2F.F64.F32 R8, R2 ;  /* 0x0000000200087310 */ /* 0x000e620000201800 */
[----:B------:R-:W-:-:S03]  /*07e0*/  LOP3.LUT P0, RZ, R0, 0x2, RZ, 0xc0, !PT ;  /* 0x0000000200ff7812 */ /* 0x000fc6000780c0ff */
[----:B------:R-:W-:-:S10]  /*07f0*/  DADD R6, RZ, -R12 ;  /* 0x00000000ff067229 */ /* 0x000fd4000000080c */
[----:B------:R-:W-:Y:S02]  /*0800*/  FSEL R6, R12, R6, !P0 ;  /* 0x000000060c067208 */ /* 0x000fe40004000000 */
[----:B------:R-:W-:-:S06]  /*0810*/  FSEL R7, R13, R7, !P0 ;  /* 0x000000070d077208 */ /* 0x000fcc0004000000 */
[C---:B0-----:R-:W-:Y:S02]  /*0820*/  DMUL R12, R6.reuse, R10 ;  /* 0x0000000a060c7228 */ /* 0x041fe40000000000 */
[----:B-1----:R-:W-:-:S06]  /*0830*/  DMUL R6, R6, R8 ;  /* 0x0000000806067228 */ /* 0x002fcc0000000000 */
[C---:B------:R-:W-:Y:S02]  /*0840*/  DFMA R12, R4.reuse, R8, -R12 ;  /* 0x00000008040c722b */ /* 0x040fe4000000080c */
[----:B------:R-:W-:-:S04]  /*0850*/  DFMA R6, R4, R10, R6 ;  /* 0x0000000a0406722b */ /* 0x000fc80000000006 */
[----:B------:R-:W-:Y:S08]  /*0860*/  F2F.F32.F64 R8, R12 ;  /* 0x0000000c00087310 */ /* 0x000ff00000301000 */
[----:B------:R-:W0:Y:S02]  /*0870*/  F2F.F32.F64 R9, R6 ;  /* 0x0000000600097310 */ /* 0x000e240000301000 */
[----:B0-----:R-:W-:Y:S01]  /*0880*/  STG.E.64 desc[UR4][R16.64], R8 ;  /* 0x0000000810007986 */ /* 0x001fe2000c101b04 */
[----:B------:R-:W-:Y:S05]  /*0890*/  EXIT ;  /* 0x000000000000794d */ /* 0x000fea0003800000 */
        .type           $convolve$__internal_trig_reduction_slowpathd,@function
        .size           $convolve$__internal_trig_reduction_slowpathd,(.L_x_44 - $convolve$__internal_trig_reduction_slowpathd)
$convolve$__internal_trig_reduction_slowpathd:
[----:B------:R-:W-:Y:S01]  /*08a0*/  SHF.R.U32.HI R12, RZ, 0x14, R14 ;  /* 0x00000014ff0c7819 */ /* 0x000fe2000001160e */
[----:B------:R-:W-:Y:S02]  /*08b0*/  IMAD.MOV.U32 R15, RZ, RZ, R0 ;  /* 0x000000ffff0f7224 */ /* 0x000fe400078e0000 */
[----:B------:R-:W-:Y:S01]  /*08c0*/  IMAD.MOV.U32 R6, RZ, RZ, RZ ;  /* 0x000000ffff067224 */ /* 0x000fe200078e00ff */
[----:B------:R-:W-:-:S04]  /*08d0*/  LOP3.LUT R7, R12, 0x7ff, RZ, 0xc0, !PT ;  /* 0x000007ff0c077812 */ /* 0x000fc800078ec0ff */
[----:B------:R-:W-:-:S13]  /*08e0*/  ISETP.NE.AND P0, PT, R7, 0x7ff, PT ;  /* 0x000007ff0700780c */ /* 0x000fda0003f05270 */
[----:B------:R-:W-:Y:S05]  /*08f0*/  @!P0 BRA `(.L_x_7) ;  /* 0x0000000800488947 */ /* 0x000fea0003800000 */
[----:B------:R-:W-:Y:S01]  /*0900*/  VIADD R0, R7, 0xfffffc00 ;  /* 0xfffffc0007007836 */ /* 0x000fe20000000000 */
[----:B------:R-:W-:Y:S01]  /*0910*/  BSSY.RECONVERGENT B2, `(.L_x_8) ;  /* 0x000002f000027945 */ /* 0x000fe20003800200 */
[----:B------:R-:W-:-:S03]  /*0920*/  CS2R R10, SRZ ;  /* 0x00000000000a7805 */ /* 0x000fc6000001ff00 */
[----:B------:R-:W-:Y:S02]  /*0930*/  SHF.R.U32.HI R17, RZ, 0x6, R0 ;  /* 0x00000006ff117819 */ /* 0x000fe40000011600 */
[----:B------:R-:W-:Y:S02]  /*0940*/  ISETP.GE.U32.AND P0, PT, R0, 0x80, PT ;  /* 0x000000800000780c */ /* 0x000fe40003f06070 */
[C---:B------:R-:W-:Y:S02]  /*0950*/  IADD3 R0, PT, PT, -R17.reuse, 0x13, RZ ;  /* 0x0000001311007810 */ /* 0x040fe40007ffe1ff */
[----:B------:R-:W-:Y:S02]  /*0960*/  IADD3 R13, PT, PT, -R17, 0xf, RZ ;  /* 0x0000000f110d7810 */ /* 0x000fe40007ffe1ff */
[----:B------:R-:W-:-:S04]  /*0970*/  SEL R0, R0, 0x12, P0 ;  /* 0x0000001200007807 */ /* 0x000fc80000000000 */
[----:B------:R-:W-:-:S13]  /*0980*/  ISETP.GE.AND P0, PT, R13, R0, PT ;  /* 0x000000000d00720c */ /* 0x000fda0003f06270 */
[----:B------:R-:W-:Y:S05]  /*0990*/  @P0 BRA `(.L_x_9) ;  /* 0x0000000000980947 */ /* 0x000fea0003800000 */
[----:B------:R-:W0:Y:S01]  /*09a0*/  LDC.64 R6, c[0x0][0x358] ;  /* 0x0000d600ff067b82 */ /* 0x000e220000000a00 */
[C---:B------:R-:W-:Y:S01]  /*09b0*/  SHF.L.U64.HI R21, R15.reuse, 0xb, R14 ;  /* 0x0000000b0f157819 */ /* 0x040fe2000001020e */
[----:B------:R-:W-:Y:S01]  /*09c0*/  BSSY.RECONVERGENT B3, `(.L_x_10) ;  /* 0x0000022000037945 */ /* 0x000fe20003800200 */
[----:B------:R-:W-:Y:S01]  /*09d0*/  IMAD.SHL.U32 R15, R15, 0x800, RZ ;  /* 0x000008000f0f7824 */ /* 0x000fe200078e00ff */
[----:B------:R-:W-:Y:S01]  /*09e0*/  IADD3 R19, PT, PT, RZ, -R17, -R0 ;  /* 0x80000011ff137210 */ /* 0x000fe20007ffe800 */
[----:B------:R-:W-:Y:S01]  /*09f0*/  IMAD.MOV.U32 R20, RZ, RZ, RZ ;  /* 0x000000ffff147224 */ /* 0x000fe200078e00ff */
[----:B------:R-:W-:Y:S02]  /*0a00*/  CS2R R10, SRZ ;  /* 0x00000000000a7805 */ /* 0x000fe4000001ff00 */
[----:B------:R-:W-:-:S07]  /*0a10*/  LOP3.LUT R21, R21, 0x80000000, RZ, 0xfc, !PT ;  /* 0x8000000015157812 */ /* 0x000fce00078efcff */
.L_x_11:
[----:B------:R-:W1:Y:S01]  /*0a20*/  LDC.64 R8, c[0x4][RZ] ;  /* 0x01000000ff087b82 */ /* 0x000e620000000a00 */
[----:B0-----:R-:W-:Y:S02]  /*0a30*/  R2UR UR6, R6 ;  /* 0x00000000060672ca */ /* 0x001fe400000e0000 */
[----:B------:R-:W-:Y:S01]  /*0a40*/  R2UR UR7, R7 ;  /* 0x00000000070772ca */ /* 0x000fe200000e0000 */
[----:B-1----:R-:W-:-:S12]  /*0a50*/  IMAD.WIDE R8, R13, 0x8, R8 ;  /* 0x000000080d087825 */ /* 0x002fd800078e0208 */
[----:B------:R-:W2:Y:S01]  /*0a60*/  LDG.E.64.CONSTANT R8, desc[UR6][R8.64] ;  /* 0x0000000608087981 */ /* 0x000ea2000c1e9b00 */
[----:B------:R-:W-:Y:S02]  /*0a70*/  VIADD R19, R19, 0x1 ;  /* 0x0000000113137836 */ /* 0x000fe40000000000 */
[----:B------:R-:W-:Y:S02]  /*0a80*/  VIADD R13, R13, 0x1 ;  /* 0x000000010d0d7836 */ /* 0x000fe40000000000 */
[----:B--2---:R-:W-:-:S04]  /*0a90*/  IMAD.WIDE.U32 R10, P2, R8, R15, R10 ;  /* 0x0000000f080a7225 */ /* 0x004fc8000784000a */
[----:B------:R-:W-:Y:S02]  /*0aa0*/  IMAD R23, R8, R21, RZ ;  /* 0x0000001508177224 */ /* 0x000fe400078e02ff */
[CC--:B------:R-:W-:Y:S02]  /*0ab0*/  IMAD R22, R9.reuse, R15.reuse, RZ ;  /* 0x0000000f09167224 */ /* 0x0c0fe400078e02ff */
[----:B------:R-:W-:Y:S01]  /*0ac0*/  IMAD.HI.U32 R25, R9, R15, RZ ;  /* 0x0000000f09197227 */ /* 0x000fe200078e00ff */
[----:B------:R-:W-:-:S03]  /*0ad0*/  IADD3 R11, P0, PT, R23, R11, RZ ;  /* 0x0000000b170b7210 */ /* 0x000fc60007f1e0ff */
[----:B------:R-:W-:Y:S01]  /*0ae0*/  IMAD R23, R20, 0x8, R1 ;  /* 0x0000000814177824 */ /* 0x000fe200078e0201 */
[----:B------:R-:W-:Y:S01]  /*0af0*/  IADD3 R11, P1, PT, R22, R11, RZ ;  /* 0x0000000b160b7210 */ /* 0x000fe20007f3e0ff */
[----:B------:R-:W-:-:S04]  /*0b00*/  IMAD.HI.U32 R22, R8, R21, RZ ;  /* 0x0000001508167227 */ /* 0x000fc800078e00ff */
[----:B------:R-:W-:Y:S01]  /*0b10*/  IMAD.X R8, RZ, RZ, R22, P2 ;  /* 0x000000ffff087224 */ /* 0x000fe200010e0616 */
[----:B------:R0:W-:Y:S01]  /*0b20*/  STL.64 [R23], R10 ;  /* 0x0000000a17007387 */ /* 0x0001e20000100a00 */
[----:B------:R-:W-:-:S03]  /*0b30*/  IMAD.HI.U32 R22, R9, R21, RZ ;  /* 0x0000001509167227 */ /* 0x000fc600078e00ff */
[----:B------:R-:W-:Y:S01]  /*0b40*/  IADD3.X R8, P0, PT, R25, R8, RZ, P0, !PT ;  /* 0x0000000819087210 */ /* 0x000fe2000071e4ff */
[----:B------:R-:W-:Y:S02]  /*0b50*/  IMAD R9, R9, R21, RZ ;  /* 0x0000001509097224 */ /* 0x000fe400078e02ff */
[----:B------:R-:W-:-:S03]  /*0b60*/  VIADD R20, R20, 0x1 ;  /* 0x0000000114147836 */ /* 0x000fc60000000000 */
[----:B------:R-:W-:Y:S01]  /*0b70*/  IADD3.X R9, P1, PT, R9, R8, RZ, P1, !PT ;  /* 0x0000000809097210 */ /* 0x000fe20000f3e4ff */
[----:B------:R-:W-:Y:S01]  /*0b80*/  IMAD.X R8, RZ, RZ, R22, P0 ;  /* 0x000000ffff087224 */ /* 0x000fe200000e0616 */
[----:B------:R-:W-:-:S03]  /*0b90*/  ISETP.NE.AND P0, PT, R19, -0xf, PT ;  /* 0xfffffff11300780c */ /* 0x000fc60003f05270 */
[----:B------:R-:W-:Y:S02]  /*0ba0*/  IMAD.X R8, RZ, RZ, R8, P1 ;  /* 0x000000ffff087224 */ /* 0x000fe400008e0608 */
[----:B0-----:R-:W-:Y:S02]  /*0bb0*/  IMAD.MOV.U32 R10, RZ, RZ, R9 ;  /* 0x000000ffff0a7224 */ /* 0x001fe400078e0009 */
[----:B------:R-:W-:-:S06]  /*0bc0*/  IMAD.MOV.U32 R11, RZ, RZ, R8 ;  /* 0x000000ffff0b7224 */ /* 0x000fcc00078e0008 */
[----:B------:R-:W-:Y:S05]  /*0bd0*/  @P0 BRA `(.L_x_11) ;  /* 0xfffffffc00900947 */ /* 0x000fea000383ffff */
[----:B------:R-:W-:Y:S05]  /*0be0*/  BSYNC.RECONVERGENT B3 ;  /* 0x0000000000037941 */ /* 0x000fea0003800200 */
.L_x_10:
[----:B------:R-:W-:-:S07]  /*0bf0*/  IMAD.MOV.U32 R13, RZ, RZ, R0 ;  /* 0x000000ffff0d7224 */ /* 0x000fce00078e0000 */
.L_x_9:
[----:B------:R-:W-:Y:S05]  /*0c00*/  BSYNC.RECONVERGENT B2 ;  /* 0x0000000000027941 */ /* 0x000fea0003800200 */
.L_x_8:
[----:B------:R-:W-:Y:S01]  /*0c10*/  LOP3.LUT P0, R23, R12, 0x3f, RZ, 0xc0, !PT ;  /* 0x0000003f0c177812 */ /* 0x000fe2000780c0ff */
[----:B------:R-:W-:-:S04]  /*0c20*/  IMAD.IADD R0, R17, 0x1, R13 ;  /* 0x0000000111007824 */ /* 0x000fc800078e020d */
[----:B------:R-:W-:-:S05]  /*0c30*/  IMAD.U32 R25, R0, 0x8, R1 ;  /* 0x0000000800197824 */ /* 0x000fca00078e0001 */
[----:B------:R0:W-:Y:S04]  /*0c40*/  STL.64 [R25+-0x78], R10 ;  /* 0xffff880a19007387 */ /* 0x0001e80000100a00 */
[----:B------:R-:W2:Y:S04]  /*0c50*/  @P0 LDL.64 R20, [R1+0x8] ;  /* 0x0000080001140983 */ /* 0x000ea80000100a00 */
[----:B------:R-:W3:Y:S04]  /*0c60*/  LDL.64 R8, [R1+0x10] ;  /* 0x0000100001087983 */ /* 0x000ee80000100a00 */
[----:B------:R-:W4:Y:S01]  /*0c70*/  LDL.64 R6, [R1+0x18] ;  /* 0x0000180001067983 */ /* 0x000f220000100a00 */
[----:B------:R-:W-:Y:S01]  /*0c80*/  @P0 LOP3.LUT R0, R23, 0x3f, RZ, 0x3c, !PT ;  /* 0x0000003f17000812 */ /* 0x000fe200078e3cff */
[----:B------:R-:W-:Y:S01]  /*0c90*/  BSSY.RECONVERGENT B2, `(.L_x_12) ;  /* 0x0000034000027945 */ /* 0x000fe20003800200 */
[----:B--2---:R-:W-:-:S02]  /*0ca0*/  @P0 SHF.R.U64 R13, R20, 0x1, R21 ;  /* 0x00000001140d0819 */ /* 0x004fc40000001215 */
[----:B------:R-:W-:Y:S02]  /*0cb0*/  @P0 SHF.R.U32.HI R15, RZ, 0x1, R21 ;  /* 0x00000001ff0f0819 */ /* 0x000fe40000011615 */
[CC--:B---3--:R-:W-:Y:S02]  /*0cc0*/  @P0 SHF.L.U32 R17, R8.reuse, R23.reuse, RZ ;  /* 0x0000001708110219 */ /* 0x0c8fe400000006ff */
[----:B0-----:R-:W-:Y:S02]  /*0cd0*/  @P0 SHF.R.U64 R10, R13, R0, R15 ;  /* 0x000000000d0a0219 */ /* 0x001fe4000000120f */
[--C-:B------:R-:W-:Y:S02]  /*0ce0*/  @P0 SHF.R.U32.HI R21, RZ, 0x1, R9.reuse ;  /* 0x00000001ff150819 */ /* 0x100fe40000011609 */
[C-C-:B------:R-:W-:Y:S02]  /*0cf0*/  @P0 SHF.R.U64 R19, R8.reuse, 0x1, R9.reuse ;  /* 0x0000000108130819 */ /* 0x140fe40000001209 */
[----:B------:R-:W-:-:S02]  /*0d00*/  @P0 SHF.L.U64.HI R12, R8, R23, R9 ;  /* 0x00000017080c0219 */ /* 0x000fc40000010209 */
[----:B------:R-:W-:Y:S02]  /*0d10*/  @P0 SHF.R.U32.HI R11, RZ, R0, R15 ;  /* 0x00000000ff0b0219 */ /* 0x000fe4000001160f */
[----:B------:R-:W-:Y:S02]  /*0d20*/  @P0 LOP3.LUT R8, R17, R10, RZ, 0xfc, !PT ;  /* 0x0000000a11080212 */ /* 0x000fe400078efcff */
[----:B----4-:R-:W-:Y:S02]  /*0d30*/  @P0 SHF.L.U32 R13, R6, R23, RZ ;  /* 0x00000017060d0219 */ /* 0x010fe400000006ff */
[----:B------:R-:W-:Y:S01]  /*0d40*/  @P0 SHF.R.U64 R20, R19, R0, R21 ;  /* 0x0000000013140219 */ /* 0x000fe20000001215 */
[----:B------:R-:W-:Y:S01]  /*0d50*/  IMAD.SHL.U32 R10, R8, 0x4, RZ ;  /* 0x00000004080a7824 */ /* 0x000fe200078e00ff */
[----:B------:R-:W-:Y:S02]  /*0d60*/  @P0 LOP3.LUT R9, R12, R11, RZ, 0xfc, !PT ;  /* 0x0000000b0c090212 */ /* 0x000fe400078efcff */
[----:B------:R-:W-:-:S02]  /*0d70*/  @P0 SHF.L.U64.HI R23, R6, R23, R7 ;  /* 0x0000001706170219 */ /* 0x000fc40000010207 */
[----:B------:R-:W-:Y:S02]  /*0d80*/  @P0 LOP3.LUT R6, R13, R20, RZ, 0xfc, !PT ;  /* 0x000000140d060212 */ /* 0x000fe400078efcff */
[----:B------:R-:W-:Y:S02]  /*0d90*/  @P0 SHF.R.U32.HI R0, RZ, R0, R21 ;  /* 0x00000000ff000219 */ /* 0x000fe40000011615 */
[----:B------:R-:W-:Y:S02]  /*0da0*/  SHF.L.U64.HI R20, R8, 0x2, R9 ;  /* 0x0000000208147819 */ /* 0x000fe40000010209 */
[----:B------:R-:W-:Y:S02]  /*0db0*/  @P0 LOP3.LUT R7, R23, R0, RZ, 0xfc, !PT ;  /* 0x0000000017070212 */ /* 0x000fe400078efcff */
[----:B------:R-:W-:Y:S02]  /*0dc0*/  SHF.L.W.U32.HI R9, R9, 0x2, R6 ;  /* 0x0000000209097819 */ /* 0x000fe40000010e06 */
[----:B------:R-:W-:-:S02]  /*0dd0*/  IADD3 RZ, P0, PT, RZ, -R10, RZ ;  /* 0x8000000affff7210 */ /* 0x000fc40007f1e0ff */
[----:B------:R-:W-:Y:S02]  /*0de0*/  LOP3.LUT R0, RZ, R20, RZ, 0x33, !PT ;  /* 0x00000014ff007212 */ /* 0x000fe400078e33ff */
[----:B------:R-:W-:Y:S02]  /*0df0*/  SHF.L.W.U32.HI R6, R6, 0x2, R7 ;  /* 0x0000000206067819 */ /* 0x000fe40000010e07 */
[----:B------:R-:W-:Y:S02]  /*0e00*/  LOP3.LUT R8, RZ, R9, RZ, 0x33, !PT ;  /* 0x00000009ff087212 */ /* 0x000fe400078e33ff */
[----:B------:R-:W-:Y:S02]  /*0e10*/  IADD3.X R11, P0, PT, RZ, R0, RZ, P0, !PT ;  /* 0x00000000ff0b7210 */ /* 0x000fe4000071e4ff */
[----:B------:R-:W-:Y:S02]  /*0e20*/  LOP3.LUT R12, RZ, R6, RZ, 0x33, !PT ;  /* 0x00000006ff0c7212 */ /* 0x000fe400078e33ff */
[----:B------:R-:W-:-:S02]  /*0e30*/  IADD3.X R0, P1, PT, RZ, R8, RZ, P0, !PT ;  /* 0x00000008ff007210 */ /* 0x000fc4000073e4ff */
[----:B------:R-:W-:-:S03]  /*0e40*/  ISETP.GT.U32.AND P2, PT, R9, -0x1, PT ;  /* 0xffffffff0900780c */ /* 0x000fc60003f44070 */
[----:B------:R-:W-:Y:S01]  /*0e50*/  IMAD.X R13, RZ, RZ, R12, P1 ;  /* 0x000000ffff0d7224 */ /* 0x000fe200008e060c */
[----:B------:R-:W-:-:S04]  /*0e60*/  ISETP.GT.AND.EX P0, PT, R6, -0x1, PT, P2 ;  /* 0xffffffff0600780c */ /* 0x000fc80003f04320 */
[----:B------:R-:W-:Y:S02]  /*0e70*/  SEL R8, R6, R13, P0 ;  /* 0x0000000d06087207 */ /* 0x000fe40000000000 */
[----:B------:R-:W-:Y:S02]  /*0e80*/  SEL R17, R9, R0, P0 ;  /* 0x0000000009117207 */ /* 0x000fe40000000000 */
[----:B------:R-:W-:Y:S02]  /*0e90*/  ISETP.NE.U32.AND P1, PT, R8, RZ, PT ;  /* 0x000000ff0800720c */ /* 0x000fe40003f25070 */
[----:B------:R-:W-:Y:S02]  /*0ea0*/  SEL R13, R20, R11, P0 ;  /* 0x0000000b140d7207 */ /* 0x000fe40000000000 */
[----:B------:R-:W-:Y:S01]  /*0eb0*/  SEL R9, R17, R8, !P1 ;  /* 0x0000000811097207 */ /* 0x000fe20004800000 */
[----:B------:R-:W-:-:S05]  /*0ec0*/  @!P0 IMAD.MOV R10, RZ, RZ, -R10 ;  /* 0x000000ffff0a8224 */ /* 0x000fca00078e0a0a */
[----:B------:R-:W0:Y:S02]  /*0ed0*/  FLO.U32 R9, R9 ;  /* 0x0000000900097300 */ /* 0x000e2400000e0000 */
[C---:B0-----:R-:W-:Y:S02]  /*0ee0*/  IADD3 R12, PT, PT, -R9.reuse, 0x1f, RZ ;  /* 0x0000001f090c7810 */ /* 0x041fe40007ffe1ff */
[----:B------:R-:W-:-:S03]  /*0ef0*/  IADD3 R0, PT, PT, -R9, 0x3f, RZ ;  /* 0x0000003f09007810 */ /* 0x000fc60007ffe1ff */
[----:B------:R-:W-:-:S05]  /*0f00*/  @P1 IMAD.MOV R0, RZ, RZ, R12 ;  /* 0x000000ffff001224 */ /* 0x000fca00078e020c */
[----:B------:R-:W-:-:S13]  /*0f10*/  ISETP.NE.AND P1, PT, R0, RZ, PT ;  /* 0x000000ff0000720c */ /* 0x000fda0003f25270 */
[----:B------:R-:W-:Y:S05]  /*0f20*/  @!P1 BRA `(.L_x_13) ;  /* 0x0000000000289947 */ /* 0x000fea0003800000 */
[--C-:B------:R-:W-:Y:S02]  /*0f30*/  SHF.R.U64 R11, R10, 0x1, R13.reuse ;  /* 0x000000010a0b7819 */ /* 0x100fe4000000120d */
[C---:B------:R-:W-:Y:S02]  /*0f40*/  LOP3.LUT R9, R0.reuse, 0x3f, RZ, 0xc0, !PT ;  /* 0x0000003f00097812 */ /* 0x040fe400078ec0ff */
[----:B------:R-:W-:Y:S02]  /*0f50*/  SHF.R.U32.HI R13, RZ, 0x1, R13 ;  /* 0x00000001ff0d7819 */ /* 0x000fe4000001160d */
[----:B------:R-:W-:Y:S02]  /*0f60*/  LOP3.LUT R10, R0, 0x3f, RZ, 0xc, !PT ;  /* 0x0000003f000a7812 */ /* 0x000fe400078e0cff */
[CC--:B------:R-:W-:Y:S02]  /*0f70*/  SHF.L.U64.HI R15, R17.reuse, R9.reuse, R8 ;  /* 0x00000009110f7219 */ /* 0x0c0fe40000010208 */
[----:B------:R-:W-:-:S02]  /*0f80*/  SHF.L.U32 R9, R17, R9, RZ ;  /* 0x0000000911097219 */ /* 0x000fc400000006ff */
[-CC-:B------:R-:W-:Y:S02]  /*0f90*/  SHF.R.U64 R8, R11, R10.reuse, R13.reuse ;  /* 0x0000000a0b087219 */ /* 0x180fe4000000120d */
[----:B------:R-:W-:Y:S02]  /*0fa0*/  SHF.R.U32.HI R10, RZ, R10, R13 ;  /* 0x0000000aff0a7219 */ /* 0x000fe4000001160d */
[----:B------:R-:W-:Y:S02]  /*0fb0*/  LOP3.LUT R17, R9, R8, RZ, 0xfc, !PT ;  /* 0x0000000809117212 */ /* 0x000fe400078efcff */
[----:B------:R-:W-:-:S07]  /*0fc0*/  LOP3.LUT R8, R15, R10, RZ, 0xfc, !PT ;  /* 0x0000000a0f087212 */ /* 0x000fce00078efcff */
.L_x_13:
[----:B------:R-:W-:Y:S05]  /*0fd0*/  BSYNC.RECONVERGENT B2 ;  /* 0x0000000000027941 */ /* 0x000fea0003800200 */
.L_x_12:
[----:B------:R-:W-:-:S04]  /*0fe0*/  IMAD.WIDE.U32 R12, R17, 0x2168c235, RZ ;  /* 0x2168c235110c7825 */ /* 0x000fc800078e00ff */
[----:B------:R-:W-:Y:S01]  /*0ff0*/  IMAD.MOV.U32 R10, RZ, RZ, R13 ;  /* 0x000000ffff0a7224 */ /* 0x000fe200078e000d */
[----:B------:R-:W-:Y:S01]  /*1000*/  IADD3 RZ, P1, PT, R12, R12, RZ ;  /* 0x0000000c0cff7210 */ /* 0x000fe20007f3e0ff */
[----:B------:R-:W-:Y:S02]  /*1010*/  IMAD.MOV.U32 R11, RZ, RZ, RZ ;  /* 0x000000ffff0b7224 */ /* 0x000fe400078e00ff */
[----:B------:R-:W-:-:S04]  /*1020*/  IMAD.HI.U32 R9, R8, -0x36f0255e, RZ ;  /* 0xc90fdaa208097827 */ /* 0x000fc800078e00ff */
[----:B------:R-:W-:-:S04]  /*1030*/  IMAD.WIDE.U32 R10, R17, -0x36f0255e, R10 ;  /* 0xc90fdaa2110a7825 */ /* 0x000fc800078e000a */
[C---:B------:R-:W-:Y:S02]  /*1040*/  IMAD R13, R8.reuse, -0x36f0255e, RZ ;  /* 0xc90fdaa2080d7824 */ /* 0x040fe400078e02ff */
[----:B------:R-:W-:-:S04]  /*1050*/  IMAD.WIDE.U32 R10, P2, R8, 0x2168c235, R10 ;  /* 0x2168c235080a7825 */ /* 0x000fc8000784000a */
[----:B------:R-:W-:Y:S01]  /*1060*/  IMAD.X R8, RZ, RZ, R9, P2 ;  /* 0x000000ffff087224 */ /* 0x000fe200010e0609 */
[----:B------:R-:W-:Y:S02]  /*1070*/  IADD3 R9, P2, PT, R13, R11, RZ ;  /* 0x0000000b0d097210 */ /* 0x000fe40007f5e0ff */
[----:B------:R-:W-:Y:S02]  /*1080*/  IADD3.X RZ, P1, PT, R10, R10, RZ, P1, !PT ;  /* 0x0000000a0aff7210 */ /* 0x000fe40000f3e4ff */
[C---:B------:R-:W-:Y:S01]  /*1090*/  ISETP.GT.U32.AND P3, PT, R9.reuse, RZ, PT ;  /* 0x000000ff0900720c */ /* 0x040fe20003f64070 */
[----:B------:R-:W-:Y:S01]  /*10a0*/  IMAD.X R8, RZ, RZ, R8, P2 ;  /* 0x000000ffff087224 */ /* 0x000fe200010e0608 */
[----:B------:R-:W-:-:S04]  /*10b0*/  IADD3.X R10, P2, PT, R9, R9, RZ, P1, !PT ;  /* 0x00000009090a7210 */ /* 0x000fc80000f5e4ff */
[C---:B------:R-:W-:Y:S01]  /*10c0*/  ISETP.GT.AND.EX P1, PT, R8.reuse, RZ, PT, P3 ;  /* 0x000000ff0800720c */ /* 0x040fe20003f24330 */
[----:B------:R-:W-:-:S03]  /*10d0*/  IMAD.X R11, R8, 0x1, R8, P2 ;  /* 0x00000001080b7824 */ /* 0x000fc600010e0608 */
[----:B------:R-:W-:Y:S02]  /*10e0*/  SEL R9, R10, R9, P1 ;  /* 0x000000090a097207 */ /* 0x000fe40000800000 */
[----:B------:R-:W-:Y:S02]  /*10f0*/  SEL R10, R11, R8, P1 ;  /* 0x000000080b0a7207 */ /* 0x000fe40000800000 */
[----:B------:R-:W-:Y:S02]  /*1100*/  IADD3 R9, P2, PT, R9, 0x1, RZ ;  /* 0x0000000109097810 */ /* 0x000fe40007f5e0ff */
[----:B------:R-:W-:Y:S02]  /*1110*/  SEL R11, RZ, 0xffffffff, !P1 ;  /* 0xffffffffff0b7807 */ /* 0x000fe40004800000 */
[----:B------:R-:W-:Y:S01]  /*1120*/  LOP3.LUT P1, R8, R14, 0x80000000, RZ, 0xc0, !PT ;  /* 0x800000000e087812 */ /* 0x000fe2000782c0ff */
[----:B------:R-:W-:Y:S02]  /*1130*/  IMAD.X R10, RZ, RZ, R10, P2 ;  /* 0x000000ffff0a7224 */ /* 0x000fe400010e060a */
[----:B------:R-:W-:Y:S01]  /*1140*/  IMAD.IADD R11, R11, 0x1, -R0 ;  /* 0x000000010b0b7824 */ /* 0x000fe200078e0a00 */
[----:B------:R-:W-:-:S02]  /*1150*/  @!P0 LOP3.LUT R8, R8, 0x80000000, RZ, 0x3c, !PT ;  /* 0x8000000008088812 */ /* 0x000fc400078e3cff */
[----:B------:R-:W-:-:S04]  /*1160*/  SHF.R.U64 R9, R9, 0xa, R10 ;  /* 0x0000000a09097819 */ /* 0x000fc8000000120a */
[----:B------:R-:W-:-:S04]  /*1170*/  IADD3 R9, P2, PT, R9, 0x1, RZ ;  /* 0x0000000109097810 */ /* 0x000fc80007f5e0ff */
[----:B------:R-:W-:-:S04]  /*1180*/  LEA.HI.X R10, R10, RZ, RZ, 0x16, P2 ;  /* 0x000000ff0a0a7211 */ /* 0x000fc800010fb4ff */
[--C-:B------:R-:W-:Y:S02]  /*1190*/  SHF.R.U64 R0, R9, 0x1, R10.reuse ;  /* 0x0000000109007819 */ /* 0x100fe4000000120a */
[----:B------:R-:W-:Y:S01]  /*11a0*/  SHF.R.U32.HI R9, RZ, 0x1e, R7 ;  /* 0x0000001eff097819 */ /* 0x000fe20000011607 */
[----:B------:R-:W-:Y:S01]  /*11b0*/  IMAD.SHL.U32 R7, R11, 0x100000, RZ ;  /* 0x001000000b077824 */ /* 0x000fe200078e00ff */
[----:B------:R-:W-:Y:S02]  /*11c0*/  SHF.R.U32.HI R10, RZ, 0x1, R10 ;  /* 0x00000001ff0a7819 */ /* 0x000fe4000001160a */
[----:B------:R-:W-:Y:S02]  /*11d0*/  IADD3 R15, P2, P3, RZ, RZ, R0 ;  /* 0x000000ffff0f7210 */ /* 0x000fe40007b5e000 */
[----:B------:R-:W-:Y:S02]  /*11e0*/  LEA.HI R6, R6, R9, RZ, 0x1 ;  /* 0x0000000906067211 */ /* 0x000fe400078f08ff */
[----:B------:R-:W-:-:S03]  /*11f0*/  IADD3.X R7, PT, PT, R7, 0x3fe00000, R10, P2, P3 ;  /* 0x3fe0000007077810 */ /* 0x000fc600017e640a */
[----:B------:R-:W-:Y:S01]  /*1200*/  @P1 IMAD.MOV R6, RZ, RZ, -R6 ;  /* 0x000000ffff061224 */ /* 0x000fe200078e0a06 */
[----:B------:R-:W-:-:S07]  /*1210*/  LOP3.LUT R14, R7, R8, RZ, 0xfc, !PT ;  /* 0x00000008070e7212 */ /* 0x000fce00078efcff */
.L_x_7:
[----:B------:R-:W-:Y:S02]  /*1220*/  IMAD.MOV.U32 R19, RZ, RZ, 0x0 ;  /* 0x00000000ff137424 */ /* 0x000fe400078e00ff */
[----:B------:R-:W-:Y:S02]  /*1230*/  IMAD.MOV.U32 R0, RZ, RZ, R6 ;  /* 0x000000ffff007224 */ /* 0x000fe400078e0006 */
[----:B------:R-:W-:Y:S02]  /*1240*/  IMAD.MOV.U32 R6, RZ, RZ, R15 ;  /* 0x000000ffff067224 */ /* 0x000fe400078e000f */
[----:B------:R-:W-:Y:S01]  /*1250*/  IMAD.MOV.U32 R7, RZ, RZ, R14 ;  /* 0x000000ffff077224 */ /* 0x000fe200078e000e */
[----:B------:R-:W-:Y:S06]  /*1260*/  RET.REL.NODEC R18 `(convolve) ;  /* 0xffffffec12647950 */ /* 0x000fec0003c3ffff */
.L_x_14:
        /* <DEDUP_REMOVED lines=9> */
.L_x_44:


//--------------------- .text.typecast_out        --------------------------
	.section	.text.typecast_out,"ax",@progbits
	.align	128
        .global         typecast_out
        .type           typecast_out,@function
        .size           typecast_out,(.L_x_45 - typecast_out)
        .other          typecast_out,@"STO_CUDA_ENTRY STV_DEFAULT"
typecast_out:
.text.typecast_out:
[----:B------:R-:W-:Y:S01]  /*0000*/  LDC R1, c[0x0][0x37c] ;  /* 0x0000df00ff017b82 */ /* 0x000fe20000000800 */
[----:B------:R-:W0:Y:S07]  /*0010*/  S2R R4, SR_TID.X ;  /* 0x0000000000047919 */ /* 0x000e2e0000002100 */
[----:B------:R-:W0:Y:S08]  /*0020*/  S2UR UR4, SR_CTAID.X ;  /* 0x00000000000479c3 */ /* 0x000e300000002500 */
[----:B------:R-:W0:Y:S08]  /*0030*/  LDC R3, c[0x0][0x360] ;  /* 0x0000d800ff037b82 */ /* 0x000e300000000800 */
[----:B------:R-:W1:Y:S01]  /*0040*/  LDC R5, c[0x0][0x394] ;  /* 0x0000e500ff057b82 */ /* 0x000e620000000800 */
[----:B0-----:R-:W-:-:S05]  /*0050*/  IMAD R4, R3, UR4, R4 ;  /* 0x0000000403047c24 */ /* 0x001fca000f8e0204 */
[----:B-1----:R-:W-:-:S13]  /*0060*/  ISETP.GE.AND P0, PT, R4, R5, PT ;  /* 0x000000050400720c */ /* 0x002fda0003f06270 */
[----:B------:R-:W-:Y:S05]  /*0070*/  @P0 EXIT ;  /* 0x000000000000094d */ /* 0x000fea0003800000 */
[----:B------:R-:W0:Y:S01]  /*0080*/  LDC.64 R2, c[0x0][0x388] ;  /* 0x0000e200ff027b82 */ /* 0x000e220000000a00 */
[----:B------:R-:W1:Y:S01]  /*0090*/  LDCU.64 UR4, c[0x0][0x358] ;  /* 0x00006b00ff0477ac */ /* 0x000e620008000a00 */
[----:B------:R-:W-:Y:S01]  /*00a0*/  LEA.HI R5, R5, R5, RZ, 0x1 ;  /* 0x0000000505057211 */ /* 0x000fe200078f08ff */
[----:B------:R-:W2:Y:S03]  /*00b0*/  LDCU UR6, c[0x0][0x390] ;  /* 0x00007200ff0677ac */ /* 0x000ea60008000800 */
[----:B------:R-:W-:-:S05]  /*00c0*/  LEA.HI.SX32 R5, R5, R4, 0x1f ;  /* 0x0000000405057211 */ /* 0x000fca00078ffaff */
[----:B0-----:R-:W-:-:S06]  /*00d0*/  IMAD.WIDE R2, R5, 0x8, R2 ;  /* 0x0000000805027825 */ /* 0x001fcc00078e0202 */
[----:B-1----:R-:W3:Y:S01]  /*00e0*/  LDG.E.64 R2, desc[UR4][R2.64] ;  /* 0x0000000402027981 */ /* 0x002ee2000c1e1b00 */
[----:B--2---:R-:W-:Y:S01]  /*00f0*/  I2FP.F32.S32 R5, UR6 ;  /* 0x0000000600057c45 */ /* 0x004fe20008201400 */
[----:B------:R-:W-:Y:S03]  /*0100*/  BSSY.RECONVERGENT B0, `(.L_x_15) ;  /* 0x000000c000007945 */ /* 0x000fe60003800200 */
[----:B------:R-:W0:Y:S02]  /*0110*/  MUFU.RCP R0, R5 ;  /* 0x0000000500007308 */ /* 0x000e240000001000 */
[----:B0-----:R-:W-:-:S04]  /*0120*/  FFMA R7, -R5, R0, 1 ;  /* 0x3f80000005077423 */ /* 0x001fc80000000100 */
[----:B------:R-:W-:Y:S02]  /*0130*/  FFMA R7, R0, R7, R0 ;  /* 0x0000000700077223 */ /* 0x000fe40000000000 */
[----:B---3--:R-:W0:Y:S02]  /*0140*/  FCHK P0, R2, R5 ;  /* 0x0000000502007302 */ /* 0x008e240000000000 */
[----:B------:R-:W-:-:S04]  /*0150*/  FFMA R6, R2, R7, RZ ;  /* 0x0000000702067223 */ /* 0x000fc800000000ff */
[----:B------:R-:W-:-:S04]  /*0160*/  FFMA R0, -R5, R6, R2 ;  /* 0x0000000605007223 */ /* 0x000fc80000000102 */
[----:B------:R-:W-:Y:S01]  /*0170*/  FFMA R6, R7, R0, R6 ;  /* 0x0000000007067223 */ /* 0x000fe20000000006 */
[----:B0-----:R-:W-:Y:S06]  /*0180*/  @!P0 BRA `(.L_x_16) ;  /* 0x00000000000c8947 */ /* 0x001fec0003800000 */
[----:B------:R-:W-:-:S07]  /*0190*/  MOV R8, 0x1b0 ;  /* 0x000001b000087802 */ /* 0x000fce0000000f00 */
[----:B------:R-:W-:Y:S05]  /*01a0*/  CALL.REL.NOINC `($__internal_0_$__cuda_sm3x_div_rn_noftz_f32_slowpath) ;  /* 0x0000000000547944 */ /* 0x000fea0003c00000 */
[----:B------:R-:W-:-:S07]  /*01b0*/  IMAD.MOV.U32 R6, RZ, RZ, R0 ;  /* 0x000000ffff067224 */ /* 0x000fce00078e0000 */
.L_x_16:
[----:B------:R-:W-:Y:S05]  /*01c0*/  BSYNC.RECONVERGENT B0 ;  /* 0x0000000000007941 */ /* 0x000fea0003800200 */
.L_x_15:
[----:B------:R-:W0:Y:S01]  /*01d0*/  MUFU.RCP R0, R5 ;  /* 0x0000000500007308 */ /* 0x000e220000001000 */
[----:B------:R-:W-:Y:S07]  /*01e0*/  BSSY.RECONVERGENT B0, `(.L_x_17) ;  /* 0x000000b000007945 */ /* 0x000fee0003800200 */
[----:B------:R-:W1:Y:S01]  /*01f0*/  FCHK P0, R3, R5 ;  /* 0x0000000503007302 */ /* 0x000e620000000000 */
[----:B0-----:R-:W-:-:S04]  /*0200*/  FFMA R7, -R5, R0, 1 ;  /* 0x3f80000005077423 */ /* 0x001fc80000000100 */
[----:B------:R-:W-:-:S04]  /*0210*/  FFMA R9, R0, R7, R0 ;  /* 0x0000000700097223 */ /* 0x000fc80000000000 */
[----:B------:R-:W-:-:S04]  /*0220*/  FFMA R0, R3, R9, RZ ;  /* 0x0000000903007223 */ /* 0x000fc800000000ff */
[----:B------:R-:W-:-:S04]  /*0230*/  FFMA R7, -R5, R0, R3 ;  /* 0x0000000005077223 */ /* 0x000fc80000000103 */
[----:B------:R-:W-:Y:S01]  /*0240*/  FFMA R0, R9, R7, R0 ;  /* 0x0000000709007223 */ /* 0x000fe20000000000 */
[----:B-1----:R-:W-:Y:S06]  /*0250*/  @!P0 BRA `(.L_x_18) ;  /* 0x00000000000c8947 */ /* 0x002fec0003800000 */
[----:B------:R-:W-:Y:S01]  /*0260*/  IMAD.MOV.U32 R2, RZ, RZ, R3 ;  /* 0x000000ffff027224 */ /* 0x000fe200078e0003 */
[----:B------:R-:W-:-:S07]  /*0270*/  MOV R8, 0x290 ;  /* 0x0000029000087802 */ /* 0x000fce0000000f00 */
[----:B------:R-:W-:Y:S05]  /*0280*/  CALL.REL.NOINC `($__internal_0_$__cuda_sm3x_div_rn_noftz_f32_slowpath) ;  /* 0x00000000001c7944 */ /* 0x000fea0003c00000 */
.L_x_18:
[----:B------:R-:W-:Y:S05]  /*0290*/  BSYNC.RECONVERGENT B0 ;  /* 0x0000000000007941 */ /* 0x000fea0003800200 */
.L_x_17:
[----:B------:R-:W0:Y:S01]  /*02a0*/  LDC.64 R2, c[0x0][0x380] ;  /* 0x0000e000ff027b82 */ /* 0x000e220000000a00 */
[----:B------:R-:W-:-:S04]  /*02b0*/  FMUL R5, R0, R0 ;  /* 0x0000000000057220 */ /* 0x000fc80000400000 */
[----:B------:R-:W-:Y:S01]  /*02c0*/  FFMA R7, R6, R6, R5 ;  /* 0x0000000606077223 */ /* 0x000fe20000000005 */
[----:B0-----:R-:W-:-:S05]  /*02d0*/  IMAD.WIDE R4, R4, 0x4, R2 ;  /* 0x0000000404047825 */ /* 0x001fca00078e0202 */
[----:B------:R-:W-:Y:S01]  /*02e0*/  STG.E desc[UR4][R4.64], R7 ;  /* 0x0000000704007986 */ /* 0x000fe2000c101904 */
[----:B------:R-:W-:Y:S05]  /*02f0*/  EXIT ;  /* 0x000000000000794d */ /* 0x000fea0003800000 */
        .weak           $__internal_0_$__cuda_sm3x_div_rn_noftz_f32_slowpath
        .type           $__internal_0_$__cuda_sm3x_div_rn_noftz_f32_slowpath,@function
        .size           $__internal_0_$__cuda_sm3x_div_rn_noftz_f32_slowpath,(.L_x_45 - $__internal_0_$__cuda_sm3x_div_rn_noftz_f32_slowpath)
$__internal_0_$__cuda_sm3x_div_rn_noftz_f32_slowpath:
[--C-:B------:R-:W-:Y:S01]  /*0300*/  SHF.R.U32.HI R7, RZ, 0x17, R5.reuse ;  /* 0x00000017ff077819 */ /* 0x100fe20000011605 */
[----:B------:R-:W-:Y:S01]  /*0310*/  BSSY.RECONVERGENT B1, `(.L_x_19) ;  /* 0x0000063000017945 */ /* 0x000fe20003800200 */
[----:B------:R-:W-:Y:S02]  /*0320*/  SHF.R.U32.HI R0, RZ, 0x17, R2 ;  /* 0x00000017ff007819 */ /* 0x000fe40000011602 */
[----:B------:R-:W-:Y:S01]  /*0330*/  LOP3.LUT R14, R7, 0xff, RZ, 0xc0, !PT ;  /* 0x000000ff070e7812 */ /* 0x000fe200078ec0ff */
[----:B------:R-:W-:Y:S01]  /*0340*/  IMAD.MOV.U32 R7, RZ, RZ, R5 ;  /* 0x000000ffff077224 */ /* 0x000fe200078e0005 */
[----:B------:R-:W-:-:S03]  /*0350*/  LOP3.LUT R12, R0, 0xff, RZ, 0xc0, !PT ;  /* 0x000000ff000c7812 */ /* 0x000fc600078ec0ff */
[----:B------:R-:W-:Y:S02]  /*0360*/  VIADD R10, R14, 0xffffffff ;  /* 0xffffffff0e0a7836 */ /* 0x000fe40000000000 */
[----:B------:R-:W-:-:S03]  /*0370*/  VIADD R0, R12, 0xffffffff ;  /* 0xffffffff0c007836 */ /* 0x000fc60000000000 */
[----:B------:R-:W-:-:S04]  /*0380*/  ISETP.GT.U32.AND P0, PT, R10, 0xfd, PT ;  /* 0x000000fd0a00780c */ /* 0x000fc80003f04070 */
[----:B------:R-:W-:-:S13]  /*0390*/  ISETP.GT.U32.OR P0, PT, R0, 0xfd, P0 ;  /* 0x000000fd0000780c */ /* 0x000fda0000704470 */
[----:B------:R-:W-:Y:S01]  /*03a0*/  @!P0 IMAD.MOV.U32 R9, RZ, RZ, RZ ;  /* 0x000000ffff098224 */ /* 0x000fe200078e00ff */
[----:B------:R-:W-:Y:S06]  /*03b0*/  @!P0 BRA `(.L_x_20) ;  /* 0x00000000005c8947 */ /* 0x000fec0003800000 */
[----:B------:R-:W-:Y:S02]  /*03c0*/  FSETP.GTU.FTZ.AND P0, PT, |R2|, +INF , PT ;  /* 0x7f8000000200780b */ /* 0x000fe40003f1c200 */
[----:B------:R-:W-:-:S04]  /*03d0*/  FSETP.GTU.FTZ.AND P1, PT, |R5|, +INF , PT ;  /* 0x7f8000000500780b */ /* 0x000fc80003f3c200 */
[----:B------:R-:W-:-:S13]  /*03e0*/  PLOP3.LUT P0, PT, P0, P1, PT, 0xf8, 0x8f ;  /* 0x00000000008f781c */ /* 0x000fda0000703f70 */
[----:B------:R-:W-:Y:S05]  /*03f0*/  @P0 BRA `(.L_x_21) ;  /* 0x00000004004c0947 */ /* 0x000fea0003800000 */
[----:B------:R-:W-:-:S13]  /*0400*/  LOP3.LUT P0, RZ, R7, 0x7fffffff, R2, 0xc8, !PT ;  /* 0x7fffffff07ff7812 */ /* 0x000fda000780c802 */
[----:B------:R-:W-:Y:S05]  /*0410*/  @!P0 BRA `(.L_x_22) ;  /* 0x00000004003c8947 */ /* 0x000fea0003800000 */
[C---:B------:R-:W-:Y:S02]  /*0420*/  FSETP.NEU.FTZ.AND P2, PT, |R2|.reuse, +INF , PT ;  /* 0x7f8000000200780b */ /* 0x040fe40003f5d200 */
[----:B------:R-:W-:Y:S02]  /*0430*/  FSETP.NEU.FTZ.AND P1, PT, |R5|, +INF , PT ;  /* 0x7f8000000500780b */ /* 0x000fe40003f3d200 */
[----:B------:R-:W-:-:S11]  /*0440*/  FSETP.NEU.FTZ.AND P0, PT, |R2|, +INF , PT ;  /* 0x7f8000000200780b */ /* 0x000fd60003f1d200 */
[----:B------:R-:W-:Y:S05]  /*0450*/  @!P1 BRA !P2, `(.L_x_22) ;  /* 0x00000004002c9947 */ /* 0x000fea0005000000 */
[----:B------:R-:W-:-:S04]  /*0460*/  LOP3.LUT P2, RZ, R2, 0x7fffffff, RZ, 0xc0, !PT ;  /* 0x7fffffff02ff7812 */ /* 0x000fc8000784c0ff */
[----:B------:R-:W-:-:S13]  /*0470*/  PLOP3.LUT P1, PT, P1, P2, PT, 0x2f, 0xf2 ;  /* 0x0000000000f2781c */ /* 0x000fda0000f24577 */
[----:B------:R-:W-:Y:S05]  /*0480*/  @P1 BRA `(.L_x_23) ;  /* 0x0000000400181947 */ /* 0x000fea0003800000 */
[----:B------:R-:W-:-:S04]  /*0490*/  LOP3.LUT P1, RZ, R7, 0x7fffffff, RZ, 0xc0, !PT ;  /* 0x7fffffff07ff7812 */ /* 0x000fc8000782c0ff */
[----:B------:R-:W-:-:S13]  /*04a0*/  PLOP3.LUT P0, PT, P0, P1, PT, 0x2f, 0xf2 ;  /* 0x0000000000f2781c */ /* 0x000fda0000702577 */
[----:B------:R-:W-:Y:S05]  /*04b0*/  @P0 BRA `(.L_x_24) ;  /* 0x0000000400000947 */ /* 0x000fea0003800000 */
[----:B------:R-:W-:Y:S02]  /*04c0*/  ISETP.GE.AND P0, PT, R0, RZ, PT ;  /* 0x000000ff0000720c */ /* 0x000fe40003f06270 */
[----:B------:R-:W-:-:S11]  /*04d0*/  ISETP.GE.AND P1, PT, R10, RZ, PT ;  /* 0x000000ff0a00720c */ /* 0x000fd60003f26270 */
[----:B------:R-:W-:Y:S02]  /*04e0*/  @P0 IMAD.MOV.U32 R9, RZ, RZ, RZ ;  /* 0x000000ffff090224 */ /* 0x000fe400078e00ff */
[----:B------:R-:W-:Y:S01]  /*04f0*/  @!P0 FFMA R2, R2, 1.84467440737095516160e+19, RZ ;  /* 0x5f80000002028823 */ /* 0x000fe200000000ff */
[----:B------:R-:W-:Y:S02]  /*0500*/  @!P0 IMAD.MOV.U32 R9, RZ, RZ, -0x40 ;  /* 0xffffffc0ff098424 */ /* 0x000fe400078e00ff */
[----:B------:R-:W-:Y:S02]  /*0510*/  @!P1 FFMA R7, R5, 1.84467440737095516160e+19, RZ ;  /* 0x5f80000005079823 */ /* 0x000fe400000000ff */
[----:B------:R-:W-:-:S07]  /*0520*/  @!P1 VIADD R9, R9, 0x40 ;  /* 0x0000004009099836 */ /* 0x000fce0000000000 */
.L_x_20:
[----:B------:R-:W-:Y:S01]  /*0530*/  LEA R0, R14, 0xc0800000, 0x17 ;  /* 0xc08000000e007811 */ /* 0x000fe200078eb8ff */
[----:B------:R-:W-:Y:S04]  /*0540*/  BSSY.RECONVERGENT B2, `(.L_x_25) ;  /* 0x0000036000027945 */ /* 0x000fe80003800200 */
[----:B------:R-:W-:Y:S02]  /*0550*/  IMAD.IADD R10, R7, 0x1, -R0 ;  /* 0x00000001070a7824 */ /* 0x000fe400078e0a00 */
[----:B------:R-:W-:Y:S02]  /*0560*/  VIADD R7, R12, 0xffffff81 ;  /* 0xffffff810c077836 */ /* 0x000fe40000000000 */
[----:B------:R0:W1:Y:S01]  /*0570*/  MUFU.RCP R11, R10 ;  /* 0x0000000a000b7308 */ /* 0x0000620000001000 */
[----:B------:R-:W-:Y:S01]  /*0580*/  FADD.FTZ R13, -R10, -RZ ;  /* 0x800000ff0a0d7221 */ /* 0x000fe20000010100 */
[C---:B------:R-:W-:Y:S01]  /*0590*/  IMAD R0, R7.reuse, -0x800000, R2 ;  /* 0xff80000007007824 */ /* 0x040fe200078e0202 */
[----:B0-----:R-:W-:-:S05]  /*05a0*/  IADD3 R10, PT, PT, R7, 0x7f, -R14 ;  /* 0x0000007f070a7810 */ /* 0x001fca0007ffe80e */
[----:B------:R-:W-:Y:S02]  /*05b0*/  IMAD.IADD R9, R10, 0x1, R9 ;  /* 0x000000010a097824 */ /* 0x000fe400078e0209 */
[----:B-1----:R-:W-:-:S04]  /*05c0*/  FFMA R12, R11, R13, 1 ;  /* 0x3f8000000b0c7423 */ /* 0x002fc8000000000d */
[----:B------:R-:W-:-:S04]  /*05d0*/  FFMA R15, R11, R12, R11 ;  /* 0x0000000c0b0f7223 */ /* 0x000fc8000000000b */
[----:B------:R-:W-:-:S04]  /*05e0*/  FFMA R2, R0, R15, RZ ;  /* 0x0000000f00027223 */ /* 0x000fc800000000ff */
[----:B------:R-:W-:-:S04]  /*05f0*/  FFMA R11, R13, R2, R0 ;  /* 0x000000020d0b7223 */ /* 0x000fc80000000000 */
[----:B------:R-:W-:-:S04]  /*0600*/  FFMA R12, R15, R11, R2 ;  /* 0x0000000b0f0c7223 */ /* 0x000fc80000000002 */
[----:B------:R-:W-:-:S04]  /*0610*/  FFMA R13, R13, R12, R0 ;  /* 0x0000000c0d0d7223 */ /* 0x000fc80000000000 */
[----:B------:R-:W-:-:S05]  /*0620*/  FFMA R0, R15, R13, R12 ;  /* 0x0000000d0f007223 */ /* 0x000fca000000000c */
[----:B------:R-:W-:-:S04]  /*0630*/  SHF.R.U32.HI R2, RZ, 0x17, R0 ;  /* 0x00000017ff027819 */ /* 0x000fc80000011600 */
[----:B------:R-:W-:-:S05]  /*0640*/  LOP3.LUT R2, R2, 0xff, RZ, 0xc0, !PT ;  /* 0x000000ff02027812 */ /* 0x000fca00078ec0ff */
[----:B------:R-:W-:-:S04]  /*0650*/  IMAD.IADD R11, R2, 0x1, R9 ;  /* 0x00000001020b7824 */ /* 0x000fc800078e0209 */
[----:B------:R-:W-:-:S05]  /*0660*/  VIADD R2, R11, 0xffffffff ;  /* 0xffffffff0b027836 */ /* 0x000fca0000000000 */
[----:B------:R-:W-:-:S13]  /*0670*/  ISETP.GE.U32.AND P0, PT, R2, 0xfe, PT ;  /* 0x000000fe0200780c */ /* 0x000fda0003f06070 */
[----:B------:R-:W-:Y:S05]  /*0680*/  @!P0 BRA `(.L_x_26) ;  /* 0x0000000000808947 */ /* 0x000fea0003800000 */
[----:B------:R-:W-:-:S13]  /*0690*/  ISETP.GT.AND P0, PT, R11, 0xfe, PT ;  /* 0x000000fe0b00780c */ /* 0x000fda0003f04270 */
[----:B------:R-:W-:Y:S05]  /*06a0*/  @P0 BRA `(.L_x_27) ;  /* 0x00000000006c0947 */ /* 0x000fea0003800000 */
[----:B------:R-:W-:-:S13]  /*06b0*/  ISETP.GE.AND P0, PT, R11, 0x1, PT ;  /* 0x000000010b00780c */ /* 0x000fda0003f06270 */
[----:B------:R-:W-:Y:S05]  /*06c0*/  @P0 BRA `(.L_x_28) ;  /* 0x0000000000740947 */ /* 0x000fea0003800000 */
[----:B------:R-:W-:Y:S02]  /*06d0*/  ISETP.GE.AND P0, PT, R11, -0x18, PT ;  /* 0xffffffe80b00780c */ /* 0x000fe40003f06270 */
[----:B------:R-:W-:-:S11]  /*06e0*/  LOP3.LUT R0, R0, 0x80000000, RZ, 0xc0, !PT ;  /* 0x8000000000007812 */ /* 0x000fd600078ec0ff */
[----:B------:R-:W-:Y:S05]  /*06f0*/  @!P0 BRA `(.L_x_28) ;  /* 0x0000000000688947 */ /* 0x000fea0003800000 */
[-CC-:B------:R-:W-:Y:S01]  /*0700*/  FFMA.RZ R2, R15, R13.reuse, R12.reuse ;  /* 0x0000000d0f027223 */ /* 0x180fe2000000c00c */
[----:B------:R-:W-:Y:S02]  /*0710*/  VIADD R10, R11, 0x20 ;  /* 0x000000200b0a7836 */ /* 0x000fe40000000000 */
[-CC-:B------:R-:W-:Y:S01]  /*0720*/  FFMA.RM R7, R15, R13.reuse, R12.reuse ;  /* 0x0000000d0f077223 */ /* 0x180fe2000000400c */
[----:B------:R-:W-:Y:S02]  /*0730*/  ISETP.NE.AND P2, PT, R11, RZ, PT ;  /* 0x000000ff0b00720c */ /* 0x000fe40003f45270 */
[----:B------:R-:W-:Y:S01]  /*0740*/  LOP3.LUT R9, R2, 0x7fffff, RZ, 0xc0, !PT ;  /* 0x007fffff02097812 */ /* 0x000fe200078ec0ff */
[----:B------:R-:W-:Y:S01]  /*0750*/  FFMA.RP R2, R15, R13, R12 ;  /* 0x0000000d0f027223 */ /* 0x000fe2000000800c */
[----:B------:R-:W-:Y:S01]  /*0760*/  ISETP.NE.AND P1, PT, R11, RZ, PT ;  /* 0x000000ff0b00720c */ /* 0x000fe20003f25270 */
[----:B------:R-:W-:Y:S01]  /*0770*/  IMAD.MOV R11, RZ, RZ, -R11 ;  /* 0x000000ffff0b7224 */ /* 0x000fe200078e0a0b */
[----:B------:R-:W-:-:S02]  /*0780*/  LOP3.LUT R9, R9, 0x800000, RZ, 0xfc, !PT ;  /* 0x0080000009097812 */ /* 0x000fc400078efcff */
[----:B------:R-:W-:Y:S02]  /*0790*/  FSETP.NEU.FTZ.AND P0, PT, R2, R7, PT ;  /* 0x000000070200720b */ /* 0x000fe40003f1d000 */
[----:B------:R-:W-:Y:S02]  /*07a0*/  SHF.L.U32 R10, R9, R10, RZ ;  /* 0x0000000a090a7219 */ /* 0x000fe400000006ff */
[----:B------:R-:W-:Y:S02]  /*07b0*/  SEL R2, R11, RZ, P2 ;  /* 0x000000ff0b027207 */ /* 0x000fe40001000000 */
[----:B------:R-:W-:Y:S02]  /*07c0*/  ISETP.NE.AND P1, PT, R10, RZ, P1 ;  /* 0x000000ff0a00720c */ /* 0x000fe40000f25270 */
[----:B------:R-:W-:Y:S02]  /*07d0*/  SHF.R.U32.HI R2, RZ, R2, R9 ;  /* 0x00000002ff027219 */ /* 0x000fe40000011609 */
[----:B------:R-:W-:-:S02]  /*07e0*/  PLOP3.LUT P0, PT, P0, P1, PT, 0xf8, 0x8f ;  /* 0x00000000008f781c */ /* 0x000fc40000703f70 */
[----:B------:R-:W-:Y:S02]  /*07f0*/  SHF.R.U32.HI R10, RZ, 0x1, R2 ;  /* 0x00000001ff0a7819 */ /* 0x000fe40000011602 */
[----:B------:R-:W-:-:S04]  /*0800*/  SEL R7, RZ, 0x1, !P0 ;  /* 0x00000001ff077807 */ /* 0x000fc80004000000 */
[----:B------:R-:W-:-:S04]  /*0810*/  LOP3.LUT R7, R7, 0x1, R10, 0xf8, !PT ;  /* 0x0000000107077812 */ /* 0x000fc800078ef80a */
[----:B------:R-:W-:-:S05]  /*0820*/  LOP3.LUT R7, R7, R2, RZ, 0xc0, !PT ;  /* 0x0000000207077212 */ /* 0x000fca00078ec0ff */
[----:B------:R-:W-:-:S05]  /*0830*/  IMAD.IADD R7, R10, 0x1, R7 ;  /* 0x000000010a077824 */ /* 0x000fca00078e0207 */
[----:B------:R-:W-:Y:S01]  /*0840*/  LOP3.LUT R0, R7, R0, RZ, 0xfc, !PT ;  /* 0x0000000007007212 */ /* 0x000fe200078efcff */
[----:B------:R-:W-:Y:S06]  /*0850*/  BRA `(.L_x_28) ;  /* 0x0000000000107947 */ /* 0x000fec0003800000 */
.L_x_27:
[----:B------:R-:W-:-:S04]  /*0860*/  LOP3.LUT R0, R0, 0x80000000, RZ, 0xc0, !PT ;  /* 0x8000000000007812 */ /* 0x000fc800078ec0ff */
[----:B------:R-:W-:Y:S01]  /*0870*/  LOP3.LUT R0, R0, 0x7f800000, RZ, 0xfc, !PT ;  /* 0x7f80000000007812 */ /* 0x000fe200078efcff */
[----:B------:R-:W-:Y:S06]  /*0880*/  BRA `(.L_x_28) ;  /* 0x0000000000047947 */ /* 0x000fec0003800000 */
.L_x_26:
[----:B------:R-:W-:-:S07]  /*0890*/  IMAD R0, R9, 0x800000, R0 ;  /* 0x0080000009007824 */ /* 0x000fce00078e0200 */
.L_x_28:
[----:B------:R-:W-:Y:S05]  /*08a0*/  BSYNC.RECONVERGENT B2 ;  /* 0x0000000000027941 */ /* 0x000fea0003800200 */
.L_x_25:
[----:B------:R-:W-:Y:S05]  /*08b0*/  BRA `(.L_x_29) ;  /* 0x0000000000207947 */ /* 0x000fea0003800000 */
.L_x_24:
[----:B------:R-:W-:-:S04]  /*08c0*/  LOP3.LUT R0, R7, 0x80000000, R2, 0x48, !PT ;  /* 0x8000000007007812 */ /* 0x000fc800078e4802 */
[----:B------:R-:W-:Y:S01]  /*08d0*/  LOP3.LUT R0, R0, 0x7f800000, RZ, 0xfc, !PT ;  /* 0x7f80000000007812 */ /* 0x000fe200078efcff */
[----:B------:R-:W-:Y:S06]  /*08e0*/  BRA `(.L_x_29) ;  /* 0x0000000000147947 */ /* 0x000fec0003800000 */
.L_x_23:
[----:B------:R-:W-:Y:S01]  /*08f0*/  LOP3.LUT R0, R7, 0x80000000, R2, 0x48, !PT ;  /* 0x8000000007007812 */ /* 0x000fe200078e4802 */
[----:B------:R-:W-:Y:S06]  /*0900*/  BRA `(.L_x_29) ;  /* 0x00000000000c7947 */ /* 0x000fec0003800000 */
.L_x_22:
[----:B------:R-:W0:Y:S01]  /*0910*/  MUFU.RSQ R0, -QNAN ;  /* 0xffc0000000007908 */ /* 0x000e220000001400 */
[----:B------:R-:W-:Y:S05]  /*0920*/  BRA `(.L_x_29) ;  /* 0x0000000000047947 */ /* 0x000fea0003800000 */
.L_x_21:
[----:B------:R-:W-:-:S07]  /*0930*/  FADD.FTZ R0, R2, R5 ;  /* 0x0000000502007221 */ /* 0x000fce0000010000 */
.L_x_29:
[----:B------:R-:W-:Y:S05]  /*0940*/  BSYNC.RECONVERGENT B1 ;  /* 0x0000000000017941 */ /* 0x000fea0003800200 */
.L_x_19:
[----:B------:R-:W-:-:S04]  /*0950*/  IMAD.MOV.U32 R9, RZ, RZ, 0x0 ;  /* 0x00000000ff097424 */ /* 0x000fc800078e00ff */
[----:B0-----:R-:W-:Y:S05]  /*0960*/  RET.REL.NODEC R8 `(typecast_out) ;  /* 0xfffffff408a47950 */ /* 0x001fea0003c3ffff */
.L_x_30:
        /* <DEDUP_REMOVED lines=9> */
.L_x_45:


//--------------------- .text.typecast_in         --------------------------
	.section	.text.typecast_in,"ax",@progbits
	.align	128
        .global         typecast_in
        .type           typecast_in,@function
        .size           typecast_in,(.L_x_50 - typecast_in)
        .other          typecast_in,@"STO_CUDA_ENTRY STV_DEFAULT"
typecast_in:
.text.typecast_in:
[----:B------:R-:W-:Y:S01]  /*0000*/  LDC R1, c[0x0][0x37c] ;  /* 0x0000df00ff017b82 */ /* 0x000fe20000000800 */
[----:B------:R-:W0:Y:S07]  /*0010*/  S2R R0, SR_TID.X ;  /* 0x0000000000007919 */ /* 0x000e2e0000002100 */
[----:B------:R-:W0:Y:S01]  /*0020*/  S2UR UR4, SR_CTAID.X ;  /* 0x00000000000479c3 */ /* 0x000e220000002500 */
[----:B------:R-:W1:Y:S07]  /*0030*/  LDCU UR6, c[0x0][0x390] ;  /* 0x00007200ff0677ac */ /* 0x000e6e0008000800 */
[----:B------:R-:W0:Y:S02]  /*0040*/  LDC R3, c[0x0][0x360] ;  /* 0x0000d800ff037b82 */ /* 0x000e240000000800 */
[----:B0-----:R-:W-:-:S05]  /*0050*/  IMAD R0, R3, UR4, R0 ;  /* 0x0000000403007c24 */ /* 0x001fca000f8e0200 */
[----:B-1----:R-:W-:-:S13]  /*0060*/  ISETP.GE.AND P0, PT, R0, UR6, PT ;  /* 0x0000000600007c0c */ /* 0x002fda000bf06270 */
[----:B------:R-:W-:Y:S05]  /*0070*/  @P0 EXIT ;  /* 0x000000000000094d */ /* 0x000fea0003800000 */
[----:B------:R-:W0:Y:S01]  /*0080*/  LDCU.64 UR8, c[0x0][0x388] ;  /* 0x00007100ff0877ac */ /* 0x000e220008000a00 */
[----:B------:R-:W-:Y:S01]  /*0090*/  IMAD.SHL.U32 R3, R0, 0x2, RZ ;  /* 0x0000000200037824 */ /* 0x000fe200078e00ff */
[----:B------:R-:W1:Y:S01]  /*00a0*/  LDC.64 R4, c[0x0][0x380] ;  /* 0x0000e000ff047b82 */ /* 0x000e620000000a00 */
[----:B------:R-:W2:Y:S03]  /*00b0*/  LDCU.64 UR4, c[0x0][0x358] ;  /* 0x00006b00ff0477ac */ /* 0x000ea60008000a00 */
[----:B0-----:R-:W-:-:S04]  /*00c0*/  IADD3 R2, P0, PT, R3, UR8, RZ ;  /* 0x0000000803027c10 */ /* 0x001fc8000ff1e0ff */
[----:B------:R-:W-:-:S05]  /*00d0*/  LEA.HI.X.SX32 R3, R3, UR9, 0x1, P0 ;  /* 0x0000000903037c11 */ /* 0x000fca00080f0eff */
[----:B--2---:R-:W2:Y:S01]  /*00e0*/  LDG.E.S8 R6, desc[UR4][R2.64] ;  /* 0x0000000402067981 */ /* 0x004ea2000c1e1300 */
[----:B------:R-:W-:-:S05]  /*00f0*/  IADD3 R9, PT, PT, R0, UR6, RZ ;  /* 0x0000000600097c10 */ /* 0x000fca000fffe0ff */
[----:B-1----:R-:W-:Y:S01]  /*0100*/  IMAD.WIDE R4, R9, 0x8, R4 ;  /* 0x0000000809047825 */ /* 0x002fe200078e0204 */
[----:B--2---:R-:W0:Y:S04]  /*0110*/  I2F.S16 R7, R6 ;  /* 0x0000000600077306 */ /* 0x004e280000101400 */
[----:B0-----:R-:W-:Y:S04]  /*0120*/  STG.E desc[UR4][R4.64], R7 ;  /* 0x0000000704007986 */ /* 0x001fe8000c101904 */
[----:B------:R-:W2:Y:S02]  /*0130*/  LDG.E.S8 R0, desc[UR4][R2.64+0x1] ;  /* 0x0000010402007981 */ /* 0x000ea4000c1e1300 */
[----:B--2---:R-:W0:Y:S02]  /*0140*/  I2F.S16 R9, R0 ;  /* 0x0000000000097306 */ /* 0x004e240000101400 */
[----:B0-----:R-:W-:Y:S01]  /*0150*/  STG.E desc[UR4][R4.64+0x4], R9 ;  /* 0x0000040904007986 */ /* 0x001fe2000c101904 */
[----:B------:R-:W-:Y:S05]  /*0160*/  EXIT ;  /* 0x000000000000794d */ /* 0x000fea0003800000 */
.L_x_31:
        /* <DEDUP_REMOVED lines=9> */
.L_x_50:


//--------------------- .text.calPhaseKernel      --------------------------
	.section	.text.calPhaseKernel,"ax",@progbits
	.align	128
        .global         calPhaseKernel
        .type           calPhaseKernel,@function
        .size           calPhaseKernel,(.L_x_46 - calPhaseKernel)
        .other          calPhaseKernel,@"STO_CUDA_ENTRY STV_DEFAULT"
calPhaseKernel:
.text.calPhaseKernel:
[----:B------:R-:W-:Y:S08]  /*0000*/  LDC R1, c[0x0][0x37c] ;  /* 0x0000df00ff017b82 */ /* 0x000ff00000000800 */
[----:B------:R-:W0:Y:S01]  /*0010*/  LDC R7, c[0x0][0x38c] ;  /* 0x0000e300ff077b82 */ /* 0x000e220000000800 */
[----:B------:R-:W1:Y:S01]  /*0020*/  LDCU UR4, c[0x0][0x390] ;  /* 0x00007200ff0477ac */ /* 0x000e620008000800 */
[----:B------:R-:W2:Y:S01]  /*0030*/  S2R R4, SR_TID.X ;  /* 0x0000000000047919 */ /* 0x000ea20000002100 */
[----:B------:R-:W-:-:S05]  /*0040*/  IMAD.MOV.U32 R2, RZ, RZ, 0x1 ;  /* 0x00000001ff027424 */ /* 0x000fca00078e00ff */
[----:B------:R-:W2:Y:S01]  /*0050*/  LDC R11, c[0x0][0x360] ;  /* 0x0000d800ff0b7b82 */ /* 0x000ea20000000800 */
[----:B-1----:R-:W1:Y:S07]  /*0060*/  I2F.F64 R8, UR4 ;  /* 0x0000000400087d12 */ /* 0x002e6e0008201c00 */
[----:B------:R-:W2:Y:S01]  /*0070*/  S2UR UR4, SR_CTAID.X ;  /* 0x00000000000479c3 */ /* 0x000ea20000002500 */
[----:B0-----:R-:W-:-:S04]  /*0080*/  IABS R0, R7 ;  /* 0x0000000700007213 */ /* 0x001fc80000000000 */
[----:B------:R-:W0:Y:S08]  /*0090*/  I2F.RP R5, R0 ;  /* 0x0000000000057306 */ /* 0x000e300000209400 */
[----:B-1----:R-:W1:Y:S08]  /*00a0*/  MUFU.RCP64H R3, R9 ;  /* 0x0000000900037308 */ /* 0x002e700000001800 */
[----:B0-----:R-:W0:Y:S01]  /*00b0*/  MUFU.RCP R5, R5 ;  /* 0x0000000500057308 */ /* 0x001e220000001000 */
[----:B--2---:R-:W-:-:S05]  /*00c0*/  IMAD R4, R11, UR4, R4 ;  /* 0x000000040b047c24 */ /* 0x004fca000f8e0204 */
[----:B------:R-:W-:Y:S01]  /*00d0*/  IABS R6, R4 ;  /* 0x0000000400067213 */ /* 0x000fe20000000000 */
[----:B-1----:R-:W-:Y:S01]  /*00e0*/  DFMA R10, -R8, R2, 1 ;  /* 0x3ff00000080a742b */ /* 0x002fe20000000102 */
[----:B0-----:R-:W-:-:S07]  /*00f0*/  VIADD R12, R5, 0xffffffe ;  /* 0x0ffffffe050c7836 */ /* 0x001fce0000000000 */
[----:B------:R-:W-:Y:S01]  /*0100*/  DFMA R10, R10, R10, R10 ;  /* 0x0000000a0a0a722b */ /* 0x000fe2000000000a */
[----:B------:R0:W1:Y:S07]  /*0110*/  F2I.FTZ.U32.TRUNC.NTZ R13, R12 ;  /* 0x0000000c000d7305 */ /* 0x00006e000021f000 */
[----:B------:R-:W-:Y:S01]  /*0120*/  DFMA R10, R2, R10, R2 ;  /* 0x0000000a020a722b */ /* 0x000fe20000000002 */
[----:B0-----:R-:W-:-:S07]  /*0130*/  IMAD.MOV.U32 R12, RZ, RZ, RZ ;  /* 0x000000ffff0c7224 */ /* 0x001fce00078e00ff */
[----:B------:R-:W-:Y:S01]  /*0140*/  DFMA R2, -R8, R10, 1 ;  /* 0x3ff000000802742b */ /* 0x000fe2000000010a */
[----:B-1----:R-:W-:-:S04]  /*0150*/  IMAD.MOV R15, RZ, RZ, -R13 ;  /* 0x000000ffff0f7224 */ /* 0x002fc800078e0a0d */
[----:B------:R-:W-:Y:S02]  /*0160*/  IMAD R5, R15, R0, RZ ;  /* 0x000000000f057224 */ /* 0x000fe400078e02ff */
[----:B------:R-:W-:Y:S01]  /*0170*/  IMAD.MOV.U32 R15, RZ, RZ, R6 ;  /* 0x000000ffff0f7224 */ /* 0x000fe200078e0006 */
[----:B------:R-:W-:Y:S01]  /*0180*/  DFMA R2, R10, R2, R10 ;  /* 0x000000020a02722b */ /* 0x000fe2000000000a */
[----:B------:R-:W-:-:S06]  /*0190*/  IMAD.HI.U32 R12, R13, R5, R12 ;  /* 0x000000050d0c7227 */ /* 0x000fcc00078e000c */
[----:B------:R-:W-:Y:S01]  /*01a0*/  IMAD.HI.U32 R24, R12, R15, RZ ;  /* 0x0000000f0c187227 */ /* 0x000fe200078e00ff */
[----:B------:R-:W-:-:S03]  /*01b0*/  DMUL R10, R2, 16 ;  /* 0x40300000020a7828 */ /* 0x000fc60000000000 */
[----:B------:R-:W-:-:S04]  /*01c0*/  IMAD.MOV R5, RZ, RZ, -R24 ;  /* 0x000000ffff057224 */ /* 0x000fc800078e0a18 */
[----:B------:R-:W-:Y:S01]  /*01d0*/  IMAD R5, R0, R5, R15 ;  /* 0x0000000500057224 */ /* 0x000fe200078e020f */
[----:B------:R-:W-:-:S04]  /*01e0*/  DFMA R12, -R8, R10, 16 ;  /* 0x40300000080c742b */ /* 0x000fc8000000010a */
[----:B------:R-:W-:-:S04]  /*01f0*/  ISETP.GT.U32.AND P1, PT, R0, R5, PT ;  /* 0x000000050000720c */ /* 0x000fc80003f24070 */
[----:B------:R-:W-:-:S09]  /*0200*/  DFMA R2, R2, R12, R10 ;  /* 0x0000000c0202722b */ /* 0x000fd2000000000a */
[----:B------:R-:W-:Y:S02]  /*0210*/  @!P1 IMAD.IADD R5, R5, 0x1, -R0 ;  /* 0x0000000105059824 */ /* 0x000fe400078e0a00 */
[----:B------:R-:W-:Y:S01]  /*0220*/  @!P1 VIADD R24, R24, 0x1 ;  /* 0x0000000118189836 */ /* 0x000fe20000000000 */
[----:B------:R-:W-:Y:S02]  /*0230*/  ISETP.NE.AND P1, PT, R7, RZ, PT ;  /* 0x000000ff0700720c */ /* 0x000fe40003f25270 */
[----:B------:R-:W-:Y:S02]  /*0240*/  ISETP.GE.U32.AND P0, PT, R5, R0, PT ;  /* 0x000000000500720c */ /* 0x000fe40003f06070 */
[----:B------:R-:W-:-:S04]  /*0250*/  LOP3.LUT R0, R4, R7, RZ, 0x3c, !PT ;  /* 0x0000000704007212 */ /* 0x000fc800078e3cff */
[----:B------:R-:W-:Y:S01]  /*0260*/  ISETP.GE.AND P2, PT, R0, RZ, PT ;  /* 0x000000ff0000720c */ /* 0x000fe20003f46270 */
[----:B------:R-:W-:-:S06]  /*0270*/  FFMA R0, RZ, R9, R3 ;  /* 0x00000009ff007223 */ /* 0x000fcc0000000003 */
[----:B------:R-:W-:Y:S01]  /*0280*/  @P0 VIADD R24, R24, 0x1 ;  /* 0x0000000118180836 */ /* 0x000fe20000000000 */
[----:B------:R-:W-:-:S05]  /*0290*/  FSETP.GT.AND P0, PT, |R0|, 1.469367938527859385e-39, PT ;  /* 0x001000000000780b */ /* 0x000fca0003f04200 */
[----:B------:R-:W-:Y:S02]  /*02a0*/  @!P2 IADD3 R24, PT, PT, -R24, RZ, RZ ;  /* 0x000000ff1818a210 */ /* 0x000fe40007ffe1ff */
[----:B------:R-:W-:-:S05]  /*02b0*/  @!P1 LOP3.LUT R24, RZ, R7, RZ, 0x33, !PT ;  /* 0x00000007ff189212 */ /* 0x000fca00078e33ff */
[----:B------:R-:W-:-:S04]  /*02c0*/  IMAD.MOV R0, RZ, RZ, -R24 ;  /* 0x000000ffff007224 */ /* 0x000fc800078e0a18 */
[----:B------:R-:W-:Y:S01]  /*02d0*/  IMAD R7, R7, R0, R4 ;  /* 0x0000000007077224 */ /* 0x000fe200078e0204 */
[----:B------:R-:W-:Y:S06]  /*02e0*/  @P0 BRA `(.L_x_32) ;  /* 0x0000000000180947 */ /* 0x000fec0003800000 */
[----:B------:R-:W-:Y:S01]  /*02f0*/  IMAD.MOV.U32 R14, RZ, RZ, RZ ;  /* 0x000000ffff0e7224 */ /* 0x000fe200078e00ff */
[----:B------:R-:W-:Y:S01]  /*0300*/  MOV R0, 0x330 ;  /* 0x0000033000007802 */ /* 0x000fe20000000f00 */
[----:B------:R-:W-:-:S07]  /*0310*/  IMAD.MOV.U32 R15, RZ, RZ, 0x40300000 ;  /* 0x40300000ff0f7424 */ /* 0x000fce00078e00ff */
[----:B------:R-:W-:Y:S05]  /*0320*/  CALL.REL.NOINC `($__internal_1_$__cuda_sm20_div_rn_f64_full) ;  /* 0x00000004008c7944 */ /* 0x000fea0003c00000 */
[----:B------:R-:W-:Y:S02]  /*0330*/  IMAD.MOV.U32 R2, RZ, RZ, R6 ;  /* 0x000000ffff027224 */ /* 0x000fe400078e0006 */
[----:B------:R-:W-:-:S07]  /*0340*/  IMAD.MOV.U32 R3, RZ, RZ, R19 ;  /* 0x000000ffff037224 */ /* 0x000fce00078e0013 */
.L_x_32:
[----:B------:R-:W0:Y:S01]  /*0350*/  LDCU UR4, c[0x0][0x38c] ;  /* 0x00007180ff0477ac */ /* 0x000e220008000800 */
[----:B------:R-:W-:Y:S01]  /*0360*/  IMAD.MOV.U32 R8, RZ, RZ, 0x1 ;  /* 0x00000001ff087424 */ /* 0x000fe200078e00ff */
[----:B------:R-:W-:Y:S01]  /*0370*/  FSETP.GEU.AND P1, PT, |R3|, 6.5827683646048100446e-37, PT ;  /* 0x036000000300780b */ /* 0x000fe20003f2e200 */
[----:B------:R-:W-:Y:S01]  /*0380*/  BSSY.RECONVERGENT B0, `(.L_x_33) ;  /* 0x0000016000007945 */ /* 0x000fe20003800200 */
[----:B0-----:R-:W0:Y:S08]  /*0390*/  I2F.F64 R10, UR4 ;  /* 0x00000004000a7d12 */ /* 0x001e300008201c00 */
[----:B0-----:R-:W0:Y:S02]  /*03a0*/  MUFU.RCP64H R9, R11 ;  /* 0x0000000b00097308 */ /* 0x001e240000001800 */
[----:B0-----:R-:W-:-:S08]  /*03b0*/  DFMA R12, -R10, R8, 1 ;  /* 0x3ff000000a0c742b */ /* 0x001fd00000000108 */
[----:B------:R-:W-:-:S08]  /*03c0*/  DFMA R12, R12, R12, R12 ;  /* 0x0000000c0c0c722b */ /* 0x000fd0000000000c */
[----:B------:R-:W-:-:S08]  /*03d0*/  DFMA R12, R8, R12, R8 ;  /* 0x0000000c080c722b */ /* 0x000fd00000000008 */
[----:B------:R-:W-:-:S08]  /*03e0*/  DFMA R8, -R10, R12, 1 ;  /* 0x3ff000000a08742b */ /* 0x000fd0000000010c */
[----:B------:R-:W-:-:S08]  /*03f0*/  DFMA R8, R12, R8, R12 ;  /* 0x000000080c08722b */ /* 0x000fd0000000000c */
[----:B------:R-:W-:-:S08]  /*0400*/  DMUL R12, R8, R2 ;  /* 0x00000002080c7228 */ /* 0x000fd00000000000 */
[----:B------:R-:W-:-:S08]  /*0410*/  DFMA R14, -R10, R12, R2 ;  /* 0x0000000c0a0e722b */ /* 0x000fd00000000102 */
[----:B------:R-:W-:-:S10]  /*0420*/  DFMA R8, R8, R14, R12 ;  /* 0x0000000e0808722b */ /* 0x000fd4000000000c */
[----:B------:R-:W-:-:S05]  /*0430*/  FFMA R0, RZ, R11, R9 ;  /* 0x0000000bff007223 */ /* 0x000fca0000000009 */
[----:B------:R-:W-:-:S13]  /*0440*/  FSETP.GT.AND P0, PT, |R0|, 1.469367938527859385e-39, PT ;  /* 0x001000000000780b */ /* 0x000fda0003f04200 */
[----:B------:R-:W-:Y:S05]  /*0450*/  @P0 BRA P1, `(.L_x_34) ;  /* 0x0000000000200947 */ /* 0x000fea0000800000 */
[----:B------:R-:W-:Y:S01]  /*0460*/  IMAD.MOV.U32 R8, RZ, RZ, R10 ;  /* 0x000000ffff087224 */ /* 0x000fe200078e000a */
[----:B------:R-:W-:Y:S01]  /*0470*/  MOV R9, R11 ;  /* 0x0000000b00097202 */ /* 0x000fe20000000f00 */
[----:B------:R-:W-:Y:S01]  /*0480*/  IMAD.MOV.U32 R14, RZ, RZ, R2 ;  /* 0x000000ffff0e7224 */ /* 0x000fe200078e0002 */
[----:B------:R-:W-:Y:S01]  /*0490*/  MOV R0, 0x4c0 ;  /* 0x000004c000007802 */ /* 0x000fe20000000f00 */
[----:B------:R-:W-:-:S07]  /*04a0*/  IMAD.MOV.U32 R15, RZ, RZ, R3 ;  /* 0x000000ffff0f7224 */ /* 0x000fce00078e0003 */
[----:B------:R-:W-:Y:S05]  /*04b0*/  CALL.REL.NOINC `($__internal_1_$__cuda_sm20_div_rn_f64_full) ;  /* 0x0000000400287944 */ /* 0x000fea0003c00000 */
[----:B------:R-:W-:Y:S02]  /*04c0*/  IMAD.MOV.U32 R8, RZ, RZ, R6 ;  /* 0x000000ffff087224 */ /* 0x000fe400078e0006 */
[----:B------:R-:W-:-:S07]  /*04d0*/  IMAD.MOV.U32 R9, RZ, RZ, R19 ;  /* 0x000000ffff097224 */ /* 0x000fce00078e0013 */
.L_x_34:
[----:B------:R-:W-:Y:S05]  /*04e0*/  BSYNC.RECONVERGENT B0 ;  /* 0x0000000000007941 */ /* 0x000fea0003800200 */
.L_x_33:
[----:B------:R-:W0:Y:S01]  /*04f0*/  MUFU.RCP64H R17, 0.00024099997244775295258 ;  /* 0x3f2f969e00117908 */ /* 0x000e220000001800 */
[----:B------:R-:W1:Y:S01]  /*0500*/  LDC.64 R14, c[0x0][0x388] ;  /* 0x0000e200ff0e7b82 */ /* 0x000e620000000a00 */
[----:B------:R-:W-:Y:S02]  /*0510*/  IMAD.MOV.U32 R12, RZ, RZ, 0x3c968944 ;  /* 0x3c968944ff0c7424 */ /* 0x000fe400078e00ff */
[----:B------:R-:W-:Y:S02]  /*0520*/  IMAD.MOV.U32 R13, RZ, RZ, 0x3f2f969e ;  /* 0x3f2f969eff0d7424 */ /* 0x000fe400078e00ff */
[----:B------:R-:W-:Y:S02]  /*0530*/  IMAD.MOV.U32 R16, RZ, RZ, 0x1 ;  /* 0x00000001ff107424 */ /* 0x000fe400078e00ff */
[----:B------:R-:W-:Y:S04]  /*0540*/  I2F.F64 R24, R24 ;  /* 0x0000001800187312 */ /* 0x000fe80000201c00 */
[----:B0-----:R-:W-:-:S08]  /*0550*/  DFMA R10, R16, -R12, 1 ;  /* 0x3ff00000100a742b */ /* 0x001fd0000000080c */
[----:B------:R-:W-:Y:S01]  /*0560*/  DFMA R18, R10, R10, R10 ;  /* 0x0000000a0a12722b */ /* 0x000fe2000000000a */
[----:B-1----:R-:W-:Y:S01]  /*0570*/  LEA.HI R0, R15, R15, RZ, 0x1 ;  /* 0x0000000f0f007211 */ /* 0x002fe200078f08ff */
[----:B------:R-:W0:Y:S03]  /*0580*/  F2F.F64.F32 R10, R14 ;  /* 0x0000000e000a7310 */ /* 0x000e260000201800 */
[----:B------:R-:W-:-:S03]  /*0590*/  SHF.R.S32.HI R0, RZ, 0x1, R0 ;  /* 0x00000001ff007819 */ /* 0x000fc60000011400 */
[----:B------:R-:W-:Y:S01]  /*05a0*/  DFMA R18, R16, R18, R16 ;  /* 0x000000121012722b */ /* 0x000fe20000000010 */
[----:B------:R-:W-:-:S04]  /*05b0*/  ISETP.GT.AND P0, PT, R7, R0, PT ;  /* 0x000000000700720c */ /* 0x000fc80003f04270 */
[----:B------:R-:W-:-:S03]  /*05c0*/  SEL R0, R15, RZ, P0 ;  /* 0x000000ff0f007207 */ /* 0x000fc60000000000 */
[----:B------:R-:W-:Y:S01]  /*05d0*/  DFMA R16, R18, -R12, 1 ;  /* 0x3ff000001210742b */ /* 0x000fe2000000080c */
[----:B------:R-:W-:Y:S01]  /*05e0*/  IADD3 R0, PT, PT, -R7, R0, RZ ;  /* 0x0000000007007210 */ /* 0x000fe20007ffe1ff */
[----:B0-----:R-:W-:-:S03]  /*05f0*/  DMUL R10, R10, 1000000 ;  /* 0x412e84800a0a7828 */ /* 0x001fc60000000000 */
[----:B------:R-:W0:Y:S03]  /*0600*/  I2F.F64 R14, R0 ;  /* 0x00000000000e7312 */ /* 0x000e260000201c00 */
[----:B------:R-:W-:-:S04]  /*0610*/  DFMA R18, R18, R16, R18 ;  /* 0x000000101212722b */ /* 0x000fc80000000012 */
[----:B------:R-:W-:-:S04]  /*0620*/  FSETP.GEU.AND P1, PT, |R11|, 6.5827683646048100446e-37, PT ;  /* 0x036000000b00780b */ /* 0x000fc80003f2e200 */
[----:B------:R-:W-:-:S08]  /*0630*/  DMUL R16, R10, R18 ;  /* 0x000000120a107228 */ /* 0x000fd00000000000 */
[----:B------:R-:W-:-:S08]  /*0640*/  DFMA R12, R16, -R12, R10 ;  /* 0x8000000c100c722b */ /* 0x000fd0000000000a */
[----:B------:R-:W-:Y:S02]  /*0650*/  DFMA R6, R18, R12, R16 ;  /* 0x0000000c1206722b */ /* 0x000fe40000000010 */
[----:B------:R-:W-:Y:S02]  /*0660*/  DFMA R12, R24, -R2, 334.5 ;  /* 0x4074e800180c742b */ /* 0x000fe40000000802 */
[----:B0-----:R-:W-:-:S06]  /*0670*/  DMUL R24, R14, R8 ;  /* 0x000000080e187228 */ /* 0x001fcc0000000000 */
[----:B------:R-:W-:Y:S01]  /*0680*/  FFMA R5, RZ, 0.68589198589324951172, R7 ;  /* 0x3f2f969eff057823 */ /* 0x000fe20000000007 */
[----:B------:R-:W-:-:S04]  /*0690*/  DFMA R2, R2, -0.5, R12 ;  /* 0xbfe000000202782b */ /* 0x000fc8000000000c */
[----:B------:R-:W-:-:S13]  /*06a0*/  FSETP.GT.AND P0, PT, |R5|, 1.469367938527859385e-39, PT ;  /* 0x001000000500780b */ /* 0x000fda0003f04200 */
[----:B------:R-:W-:Y:S05]  /*06b0*/  @P0 BRA P1, `(.L_x_35) ;  /* 0x00000000001c0947 */ /* 0x000fea0000800000 */
[----:B------:R-:W-:Y:S01]  /*06c0*/  IMAD.MOV.U32 R14, RZ, RZ, R10 ;  /* 0x000000ffff0e7224 */ /* 0x000fe200078e000a */
[----:B------:R-:W-:Y:S01]  /*06d0*/  MOV R0, 0x720 ;  /* 0x0000072000007802 */ /* 0x000fe20000000f00 */
[----:B------:R-:W-:Y:S02]  /*06e0*/  IMAD.MOV.U32 R15, RZ, RZ, R11 ;  /* 0x000000ffff0f7224 */ /* 0x000fe400078e000b */
[----:B------:R-:W-:Y:S02]  /*06f0*/  IMAD.MOV.U32 R8, RZ, RZ, 0x3c968944 ;  /* 0x3c968944ff087424 */ /* 0x000fe400078e00ff */
[----:B------:R-:W-:-:S07]  /*0700*/  IMAD.MOV.U32 R9, RZ, RZ, 0x3f2f969e ;  /* 0x3f2f969eff097424 */ /* 0x000fce00078e00ff */
[----:B------:R-:W-:Y:S05]  /*0710*/  CALL.REL.NOINC `($__internal_1_$__cuda_sm20_div_rn_f64_full) ;  /* 0x0000000000907944 */ /* 0x000fea0003c00000 */
[----:B------:R-:W-:-:S07]  /*0720*/  IMAD.MOV.U32 R7, RZ, RZ, R19 ;  /* 0x000000ffff077224 */ /* 0x000fce00078e0013 */
.L_x_35:
[----:B------:R-:W-:Y:S01]  /*0730*/  DADD R8, R2, R24 ;  /* 0x0000000002087229 */ /* 0x000fe20000000018 */
[----:B------:R-:W-:Y:S01]  /*0740*/  UMOV UR4, 0x54442d28 ;  /* 0x54442d2800047882 */ /* 0x000fe20000000000 */
[----:B------:R-:W-:Y:S01]  /*0750*/  UMOV UR5, 0x401921fb ;  /* 0x401921fb00057882 */ /* 0x000fe20000000000 */
[----:B------:R-:W-:Y:S01]  /*0760*/  DMUL R24, R24, R24 ;  /* 0x0000001818187228 */ /* 0x000fe20000000000 */
[----:B------:R-:W-:Y:S01]  /*0770*/  BSSY.RECONVERGENT B0, `(.L_x_36) ;  /* 0x000001a000007945 */ /* 0x000fe20003800200 */
[----:B------:R-:W-:Y:S01]  /*0780*/  DMUL R6, R6, UR4 ;  /* 0x0000000406067c28 */ /* 0x000fe20008000000 */
[----:B------:R-:W0:Y:S02]  /*0790*/  LDCU.64 UR4, c[0x0][0x358] ;  /* 0x00006b00ff0477ac */ /* 0x000e240008000a00 */
[----:B------:R-:W-:-:S05]  /*07a0*/  DMUL R8, R2, R8 ;  /* 0x0000000802087228 */ /* 0x000fca0000000000 */
[----:B------:R-:W-:-:S03]  /*07b0*/  DMUL R24, R6, R24 ;  /* 0x0000001806187228 */ /* 0x000fc60000000000 */
[----:B------:R-:W-:Y:S01]  /*07c0*/  DMUL R8, R2, R8 ;  /* 0x0000000802087228 */ /* 0x000fe20000000000 */
[----:B------:R-:W-:-:S05]  /*07d0*/  IMAD.MOV.U32 R2, RZ, RZ, 0x1 ;  /* 0x00000001ff027424 */ /* 0x000fca00078e00ff */
[----:B------:R-:W1:Y:S01]  /*07e0*/  MUFU.RCP64H R3, R9 ;  /* 0x0000000900037308 */ /* 0x000e620000001800 */
[----:B------:R-:W-:Y:S01]  /*07f0*/  FSETP.GEU.AND P1, PT, |R25|, 6.5827683646048100446e-37, PT ;  /* 0x036000001900780b */ /* 0x000fe20003f2e200 */
[----:B-1----:R-:W-:-:S08]  /*0800*/  DFMA R10, -R8, R2, 1 ;  /* 0x3ff00000080a742b */ /* 0x002fd00000000102 */
        /* <DEDUP_REMOVED lines=9> */
[----:B0-----:R-:W-:Y:S05]  /*08a0*/  @P0 BRA P1, `(.L_x_37) ;  /* 0x0000000000180947 */ /* 0x001fea0000800000 */
[----:B------:R-:W-:Y:S01]  /*08b0*/  IMAD.MOV.U32 R14, RZ, RZ, R24 ;  /* 0x000000ffff0e7224 */ /* 0x000fe200078e0018 */
[----:B------:R-:W-:Y:S02]  /*08c0*/  MOV R15, R25 ;  /* 0x00000019000f7202 */ /* 0x000fe40000000f00 */
[----:B------:R-:W-:-:S07]  /*08d0*/  MOV R0, 0x8f0 ;  /* 0x000008f000007802 */ /* 0x000fce0000000f00 */
[----:B------:R-:W-:Y:S05]  /*08e0*/  CALL.REL.NOINC `($__internal_1_$__cuda_sm20_div_rn_f64_full) ;  /* 0x00000000001c7944 */ /* 0x000fea0003c00000 */
[----:B------:R-:W-:Y:S02]  /*08f0*/  IMAD.MOV.U32 R2, RZ, RZ, R6 ;  /* 0x000000ffff027224 */ /* 0x000fe400078e0006 */
[----:B------:R-:W-:-:S07]  /*0900*/  IMAD.MOV.U32 R3, RZ, RZ, R19 ;  /* 0x000000ffff037224 */ /* 0x000fce00078e0013 */
.L_x_37:
[----:B------:R-:W-:Y:S05]  /*0910*/  BSYNC.RECONVERGENT B0 ;  /* 0x0000000000007941 */ /* 0x000fea0003800200 */
.L_x_36:
[----:B------:R-:W0:Y:S02]  /*0920*/  LDC.64 R6, c[0x0][0x380] ;  /* 0x0000e000ff067b82 */ /* 0x000e240000000a00 */
[----:B0-----:R-:W-:-:S05]  /*0930*/  IMAD.WIDE R4, R4, 0x8, R6 ;  /* 0x0000000804047825 */ /* 0x001fca00078e0206 */
[----:B------:R-:W-:Y:S01]  /*0940*/  STG.E.64 desc[UR4][R4.64], R2 ;  /* 0x0000000204007986 */ /* 0x000fe2000c101b04 */
[----:B------:R-:W-:Y:S05]  /*0950*/  EXIT ;  /* 0x000000000000794d */ /* 0x000fea0003800000 */
        .weak           $__internal_1_$__cuda_sm20_div_rn_f64_full
        .type           $__internal_1_$__cuda_sm20_div_rn_f64_full,@function
        .size           $__internal_1_$__cuda_sm20_div_rn_f64_full,(.L_x_46 - $__internal_1_$__cuda_sm20_div_rn_f64_full)
$__internal_1_$__cuda_sm20_div_rn_f64_full:
[C---:B------:R-:W-:Y:S01]  /*0960*/  FSETP.GEU.AND P0, PT, |R9|.reuse, 1.469367938527859385e-39, PT ;  /* 0x001000000900780b */ /* 0x040fe20003f0e200 */
[--C-:B------:R-:W-:Y:S01]  /*0970*/  IMAD.MOV.U32 R12, RZ, RZ, R8.reuse ;  /* 0x000000ffff0c7224 */ /* 0x100fe200078e0008 */
[----:B------:R-:W-:Y:S01]  /*0980*/  LOP3.LUT R10, R9, 0x800fffff, RZ, 0xc0, !PT ;  /* 0x800fffff090a7812 */ /* 0x000fe200078ec0ff */
[----:B------:R-:W-:Y:S01]  /*0990*/  IMAD.MOV.U32 R13, RZ, RZ, R9 ;  /* 0x000000ffff0d7224 */ /* 0x000fe200078e0009 */
[C---:B------:R-:W-:Y:S01]  /*09a0*/  FSETP.GEU.AND P2, PT, |R15|.reuse, 1.469367938527859385e-39, PT ;  /* 0x001000000f00780b */ /* 0x040fe20003f4e200 */
[----:B------:R-:W-:Y:S01]  /*09b0*/  IMAD.MOV.U32 R16, RZ, RZ, 0x1 ;  /* 0x00000001ff107424 */ /* 0x000fe200078e00ff */
[----:B------:R-:W-:Y:S01]  /*09c0*/  LOP3.LUT R11, R10, 0x3ff00000, RZ, 0xfc, !PT ;  /* 0x3ff000000a0b7812 */ /* 0x000fe200078efcff */
[----:B------:R-:W-:Y:S01]  /*09d0*/  IMAD.MOV.U32 R10, RZ, RZ, R8 ;  /* 0x000000ffff0a7224 */ /* 0x000fe200078e0008 */
[----:B------:R-:W-:Y:S01]  /*09e0*/  LOP3.LUT R5, R15, 0x7ff00000, RZ, 0xc0, !PT ;  /* 0x7ff000000f057812 */ /* 0x000fe200078ec0ff */
[----:B------:R-:W-:Y:S01]  /*09f0*/  BSSY.RECONVERGENT B1, `(.L_x_38) ;  /* 0x0000051000017945 */ /* 0x000fe20003800200 */
[----:B------:R-:W-:-:S03]  /*0a00*/  LOP3.LUT R8, R9, 0x7ff00000, RZ, 0xc0, !PT ;  /* 0x7ff0000009087812 */ /* 0x000fc600078ec0ff */
[----:B------:R-:W-:Y:S01]  /*0a10*/  @!P0 DMUL R10, R12, 8.98846567431157953865e+307 ;  /* 0x7fe000000c0a8828 */ /* 0x000fe20000000000 */
[----:B------:R-:W-:-:S03]  /*0a20*/  ISETP.GE.U32.AND P1, PT, R5, R8, PT ;  /* 0x000000080500720c */ /* 0x000fc60003f26070 */
[----:B------:R-:W-:Y:S01]  /*0a30*/  @!P2 LOP3.LUT R6, R13, 0x7ff00000, RZ, 0xc0, !PT ;  /* 0x7ff000000d06a812 */ /* 0x000fe200078ec0ff */
[----:B------:R-:W-:Y:S01]  /*0a40*/  @!P2 IMAD.MOV.U32 R22, RZ, RZ, RZ ;  /* 0x000000ffff16a224 */ /* 0x000fe200078e00ff */
[----:B------:R-:W0:Y:S02]  /*0a50*/  MUFU.RCP64H R17, R11 ;  /* 0x0000000b00117308 */ /* 0x000e240000001800 */
[----:B------:R-:W-:Y:S01]  /*0a60*/  @!P2 ISETP.GE.U32.AND P3, PT, R5, R6, PT ;  /* 0x000000060500a20c */ /* 0x000fe20003f66070 */
[----:B------:R-:W-:-:S05]  /*0a70*/  IMAD.MOV.U32 R6, RZ, RZ, 0x1ca00000 ;  /* 0x1ca00000ff067424 */ /* 0x000fca00078e00ff */
[----:B------:R-:W-:-:S04]  /*0a80*/  @!P2 SEL R9, R6, 0x63400000, !P3 ;  /* 0x634000000609a807 */ /* 0x000fc80005800000 */
[----:B------:R-:W-:-:S04]  /*0a90*/  @!P2 LOP3.LUT R9, R9, 0x80000000, R15, 0xf8, !PT ;  /* 0x800000000909a812 */ /* 0x000fc800078ef80f */
[----:B------:R-:W-:Y:S01]  /*0aa0*/  @!P2 LOP3.LUT R23, R9, 0x100000, RZ, 0xfc, !PT ;  /* 0x001000000917a812 */ /* 0x000fe200078efcff */
[----:B0-----:R-:W-:-:S08]  /*0ab0*/  DFMA R18, R16, -R10, 1 ;  /* 0x3ff000001012742b */ /* 0x001fd0000000080a */
[----:B------:R-:W-:-:S08]  /*0ac0*/  DFMA R18, R18, R18, R18 ;  /* 0x000000121212722b */ /* 0x000fd00000000012 */
[----:B------:R-:W-:Y:S01]  /*0ad0*/  DFMA R18, R16, R18, R16 ;  /* 0x000000121012722b */ /* 0x000fe20000000010 */
[----:B------:R-:W-:Y:S02]  /*0ae0*/  SEL R17, R6, 0x63400000, !P1 ;  /* 0x6340000006117807 */ /* 0x000fe40004800000 */
[----:B------:R-:W-:Y:S02]  /*0af0*/  MOV R16, R14 ;  /* 0x0000000e00107202 */ /* 0x000fe40000000f00 */
[----:B------:R-:W-:-:S03]  /*0b00*/  LOP3.LUT R17, R17, 0x800fffff, R15, 0xf8, !PT ;  /* 0x800fffff11117812 */ /* 0x000fc600078ef80f */
[----:B------:R-:W-:-:S03]  /*0b10*/  DFMA R20, R18, -R10, 1 ;  /* 0x3ff000001214742b */ /* 0x000fc6000000080a */
[----:B------:R-:W-:Y:S01]  /*0b20*/  @!P2 DFMA R16, R16, 2, -R22 ;  /* 0x400000001010a82b */ /* 0x000fe20000000816 */
[----:B------:R-:W-:-:S04]  /*0b30*/  IMAD.MOV.U32 R22, RZ, RZ, R5 ;  /* 0x000000ffff167224 */ /* 0x000fc800078e0005 */
[----:B------:R-:W-:Y:S01]  /*0b40*/  DFMA R20, R18, R20, R18 ;  /* 0x000000141214722b */ /* 0x000fe20000000012 */
[----:B------:R-:W-:Y:S01]  /*0b50*/  IMAD.MOV.U32 R23, RZ, RZ, R8 ;  /* 0x000000ffff177224 */ /* 0x000fe200078e0008 */
[----:B------:R-:W-:-:S03]  /*0b60*/  @!P0 LOP3.LUT R23, R11, 0x7ff00000, RZ, 0xc0, !PT ;  /* 0x7ff000000b178812 */ /* 0x000fc600078ec0ff */
[----:B------:R-:W-:-:S03]  /*0b70*/  @!P2 LOP3.LUT R22, R17, 0x7ff00000, RZ, 0xc0, !PT ;  /* 0x7ff000001116a812 */ /* 0x000fc600078ec0ff */
[----:B------:R-:W-:Y:S02]  /*0b80*/  DMUL R18, R20, R16 ;  /* 0x0000001014127228 */ /* 0x000fe40000000000 */
[----:B------:R-:W-:-:S05]  /*0b90*/  VIADD R26, R22, 0xffffffff ;  /* 0xffffffff161a7836 */ /* 0x000fca0000000000 */
[----:B------:R-:W-:Y:S01]  /*0ba0*/  ISETP.GT.U32.AND P0, PT, R26, 0x7feffffe, PT ;  /* 0x7feffffe1a00780c */ /* 0x000fe20003f04070 */
[----:B------:R-:W-:Y:S01]  /*0bb0*/  VIADD R26, R23, 0xffffffff ;  /* 0xffffffff171a7836 */ /* 0x000fe20000000000 */
[----:B------:R-:W-:-:S04]  /*0bc0*/  DFMA R8, R18, -R10, R16 ;  /* 0x8000000a1208722b */ /* 0x000fc80000000010 */
[----:B------:R-:W-:-:S04]  /*0bd0*/  ISETP.GT.U32.OR P0, PT, R26, 0x7feffffe, P0 ;  /* 0x7feffffe1a00780c */ /* 0x000fc80000704470 */
[----:B------:R-:W-:-:S09]  /*0be0*/  DFMA R8, R20, R8, R18 ;  /* 0x000000081408722b */ /* 0x000fd20000000012 */
[----:B------:R-:W-:Y:S05]  /*0bf0*/  @P0 BRA `(.L_x_39) ;  /* 0x00000000006c0947 */ /* 0x000fea0003800000 */
[----:B------:R-:W-:-:S04]  /*0c00*/  LOP3.LUT R18, R13, 0x7ff00000, RZ, 0xc0, !PT ;  /* 0x7ff000000d127812 */ /* 0x000fc800078ec0ff */
[CC--:B------:R-:W-:Y:S02]  /*0c10*/  VIADDMNMX R14, R5.reuse, -R18.reuse, 0xb9600000, !PT ;  /* 0xb9600000050e7446 */ /* 0x0c0fe40007800912 */
[----:B------:R-:W-:Y:S02]  /*0c20*/  ISETP.GE.U32.AND P0, PT, R5, R18, PT ;  /* 0x000000120500720c */ /* 0x000fe40003f06070 */
[----:B------:R-:W-:Y:S02]  /*0c30*/  VIMNMX R5, PT, PT, R14, 0x46a00000, PT ;  /* 0x46a000000e057848 */ /* 0x000fe40003fe0100 */
[----:B------:R-:W-:Y:S02]  /*0c40*/  SEL R6, R6, 0x63400000, !P0 ;  /* 0x6340000006067807 */ /* 0x000fe40004000000 */
[----:B------:R-:W-:-:S03]  /*0c50*/  MOV R14, RZ ;  /* 0x000000ff000e7202 */ /* 0x000fc60000000f00 */
[----:B------:R-:W-:-:S04]  /*0c60*/  IMAD.IADD R5, R5, 0x1, -R6 ;  /* 0x0000000105057824 */ /* 0x000fc800078e0a06 */
[----:B------:R-:W-:-:S06]  /*0c70*/  VIADD R15, R5, 0x7fe00000 ;  /* 0x7fe00000050f7836 */ /* 0x000fcc0000000000 */
[----:B------:R-:W-:-:S10]  /*0c80*/  DMUL R18, R8, R14 ;  /* 0x0000000e08127228 */ /* 0x000fd40000000000 */
[----:B------:R-:W-:-:S13]  /*0c90*/  FSETP.GTU.AND P0, PT, |R19|, 1.469367938527859385e-39, PT ;  /* 0x001000001300780b */ /* 0x000fda0003f0c200 */
[----:B------:R-:W-:Y:S05]  /*0ca0*/  @P0 BRA `(.L_x_40) ;  /* 0x0000000000940947 */ /* 0x000fea0003800000 */
[----:B------:R-:W-:Y:S01]  /*0cb0*/  DFMA R10, R8, -R10, R16 ;  /* 0x8000000a080a722b */ /* 0x000fe20000000010 */
[----:B------:R-:W-:-:S09]  /*0cc0*/  IMAD.MOV.U32 R14, RZ, RZ, RZ ;  /* 0x000000ffff0e7224 */ /* 0x000fd200078e00ff */
[C---:B------:R-:W-:Y:S02]  /*0cd0*/  FSETP.NEU.AND P0, PT, R11.reuse, RZ, PT ;  /* 0x000000ff0b00720b */ /* 0x040fe40003f0d000 */
[----:B------:R-:W-:-:S04]  /*0ce0*/  LOP3.LUT R13, R11, 0x80000000, R13, 0x48, !PT ;  /* 0x800000000b0d7812 */ /* 0x000fc800078e480d */
[----:B------:R-:W-:-:S07]  /*0cf0*/  LOP3.LUT R15, R13, R15, RZ, 0xfc, !PT ;  /* 0x0000000f0d0f7212 */ /* 0x000fce00078efcff */
[----:B------:R-:W-:Y:S05]  /*0d00*/  @!P0 BRA `(.L_x_40) ;  /* 0x00000000007c8947 */ /* 0x000fea0003800000 */
[----:B------:R-:W-:Y:S01]  /*0d10*/  IMAD.MOV R11, RZ, RZ, -R5 ;  /* 0x000000ffff0b7224 */ /* 0x000fe200078e0a05 */
[----:B------:R-:W-:Y:S01]  /*0d20*/  IADD3 R5, PT, PT, -R5, -0x43300000, RZ ;  /* 0xbcd0000005057810 */ /* 0x000fe20007ffe1ff */
[----:B------:R-:W-:-:S06]  /*0d30*/  IMAD.MOV.U32 R10, RZ, RZ, RZ ;  /* 0x000000ffff0a7224 */ /* 0x000fcc00078e00ff */
[----:B------:R-:W-:Y:S02]  /*0d40*/  DFMA R10, R18, -R10, R8 ;  /* 0x8000000a120a722b */ /* 0x000fe40000000008 */
[----:B------:R-:W-:-:S08]  /*0d50*/  DMUL.RP R8, R8, R14 ;  /* 0x0000000e08087228 */ /* 0x000fd00000008000 */
[----:B------:R-:W-:Y:S02]  /*0d60*/  FSETP.NEU.AND P0, PT, |R11|, R5, PT ;  /* 0x000000050b00720b */ /* 0x000fe40003f0d200 */
[----:B------:R-:W-:Y:S02]  /*0d70*/  LOP3.LUT R13, R9, R13, RZ, 0x3c, !PT ;  /* 0x0000000d090d7212 */ /* 0x000fe400078e3cff */
[----:B------:R-:W-:Y:S02]  /*0d80*/  FSEL R18, R8, R18, !P0 ;  /* 0x0000001208127208 */ /* 0x000fe40004000000 */
[----:B------:R-:W-:Y:S01]  /*0d90*/  FSEL R19, R13, R19, !P0 ;  /* 0x000000130d137208 */ /* 0x000fe20004000000 */
[----:B------:R-:W-:Y:S06]  /*0da0*/  BRA `(.L_x_40) ;  /* 0x0000000000547947 */ /* 0x000fec0003800000 */
.L_x_39:
[----:B------:R-:W-:-:S14]  /*0db0*/  DSETP.NAN.AND P0, PT, R14, R14, PT ;  /* 0x0000000e0e00722a */ /* 0x000fdc0003f08000 */
[----:B------:R-:W-:Y:S05]  /*0dc0*/  @P0 BRA `(.L_x_41) ;  /* 0x0000000000440947 */ /* 0x000fea0003800000 */
[----:B------:R-:W-:-:S14]  /*0dd0*/  DSETP.NAN.AND P0, PT, R12, R12, PT ;  /* 0x0000000c0c00722a */ /* 0x000fdc0003f08000 */
[----:B------:R-:W-:Y:S05]  /*0de0*/  @P0 BRA `(.L_x_42) ;  /* 0x0000000000300947 */ /* 0x000fea0003800000 */
[----:B------:R-:W-:Y:S01]  /*0df0*/  ISETP.NE.AND P0, PT, R22, R23, PT ;  /* 0x000000171600720c */ /* 0x000fe20003f05270 */
[----:B------:R-:W-:Y:S02]  /*0e00*/  IMAD.MOV.U32 R18, RZ, RZ, 0x0 ;  /* 0x00000000ff127424 */ /* 0x000fe400078e00ff */
[----:B------:R-:W-:-:S10]  /*0e10*/  IMAD.MOV.U32 R19, RZ, RZ, -0x80000 ;  /* 0xfff80000ff137424 */ /* 0x000fd400078e00ff */
[----:B------:R-:W-:Y:S05]  /*0e20*/  @!P0 BRA `(.L_x_40) ;  /* 0x0000000000348947 */ /* 0x000fea0003800000 */
[----:B------:R-:W-:Y:S02]  /*0e30*/  ISETP.NE.AND P0, PT, R22, 0x7ff00000, PT ;  /* 0x7ff000001600780c */ /* 0x000fe40003f05270 */
[----:B------:R-:W-:Y:S02]  /*0e40*/  LOP3.LUT R19, R15, 0x80000000, R13, 0x48, !PT ;  /* 0x800000000f137812 */ /* 0x000fe400078e480d */
[----:B------:R-:W-:-:S13]  /*0e50*/  ISETP.EQ.OR P0, PT, R23, RZ, !P0 ;  /* 0x000000ff1700720c */ /* 0x000fda0004702670 */
[----:B------:R-:W-:Y:S01]  /*0e60*/  @P0 LOP3.LUT R5, R19, 0x7ff00000, RZ, 0xfc, !PT ;  /* 0x7ff0000013050812 */ /* 0x000fe200078efcff */
[----:B------:R-:W-:Y:S02]  /*0e70*/  @!P0 IMAD.MOV.U32 R18, RZ, RZ, RZ ;  /* 0x000000ffff128224 */ /* 0x000fe400078e00ff */
[----:B------:R-:W-:Y:S01]  /*0e80*/  @P0 IMAD.MOV.U32 R18, RZ, RZ, RZ ;  /* 0x000000ffff120224 */ /* 0x000fe200078e00ff */
[----:B------:R-:W-:Y:S01]  /*0e90*/  @P0 MOV R19, R5 ;  /* 0x0000000500130202 */ /* 0x000fe20000000f00 */
[----:B------:R-:W-:Y:S06]  /*0ea0*/  BRA `(.L_x_40) ;  /* 0x0000000000147947 */ /* 0x000fec0003800000 */
.L_x_42:
[----:B------:R-:W-:Y:S01]  /*0eb0*/  LOP3.LUT R19, R13, 0x80000, RZ, 0xfc, !PT ;  /* 0x000800000d137812 */ /* 0x000fe200078efcff */
[----:B------:R-:W-:Y:S01]  /*0ec0*/  IMAD.MOV.U32 R18, RZ, RZ, R12 ;  /* 0x000000ffff127224 */ /* 0x000fe200078e000c */
[----:B------:R-:W-:Y:S06]  /*0ed0*/  BRA `(.L_x_40) ;  /* 0x0000000000087947 */ /* 0x000fec0003800000 */
.L_x_41:
[----:B------:R-:W-:Y:S01]  /*0ee0*/  LOP3.LUT R19, R15, 0x80000, RZ, 0xfc, !PT ;  /* 0x000800000f137812 */ /* 0x000fe200078efcff */
[----:B------:R-:W-:-:S07]  /*0ef0*/  IMAD.MOV.U32 R18, RZ, RZ, R14 ;  /* 0x000000ffff127224 */ /* 0x000fce00078e000e */
.L_x_40:
[----:B------:R-:W-:Y:S05]  /*0f00*/  BSYNC.RECONVERGENT B1 ;  /* 0x0000000000017941 */ /* 0x000fea0003800200 */
.L_x_38:
[----:B------:R-:W-:Y:S02]  /*0f10*/  IMAD.MOV.U32 R8, RZ, RZ, R0 ;  /* 0x000000ffff087224 */ /* 0x000fe400078e0000 */
[----:B------:R-:W-:Y:S02]  /*0f20*/  IMAD.MOV.U32 R9, RZ, RZ, 0x0 ;  /* 0x00000000ff097424 */ /* 0x000fe400078e00ff */
[----:B------:R-:W-:Y:S02]  /*0f30*/  IMAD.MOV.U32 R6, RZ, RZ, R18 ;  /* 0x000000ffff067224 */ /* 0x000fe400078e0012 */
[----:B------:R-:W-:Y:S05]  /*0f40*/  RET.REL.NODEC R8 `(calPhaseKernel) ;  /* 0xfffffff0082c7950 */ /* 0x000fea0003c3ffff */
.L_x_43:
        /* <DEDUP_REMOVED lines=11> */
.L_x_46:


//--------------------- .nv.global.init           --------------------------
	.section	.nv.global.init,"aw",@progbits
	.align	16
.nv.global.init:
	.type		__cudart_sin_cos_coeffs,@object
	.size		__cudart_sin_cos_coeffs,(__cudart_i2opi_d - __cudart_sin_cos_coeffs)
__cudart_sin_cos_coeffs:
        /*0000*/ 	.byte	0x46, 0xd2, 0xb0, 0x2c, 0xf1, 0xe5, 0x5a, 0xbe, 0x92, 0xe3, 0xac, 0x69, 0xe3, 0x1d, 0xc7, 0x3e
        /*0010*/ 	.byte	0xa1, 0x62, 0xdb, 0x19, 0xa0, 0x01, 0x2a, 0xbf, 0x18, 0x08, 0x11, 0x11, 0x11, 0x11, 0x81, 0x3f
        /*0020*/ 	.byte	0x54, 0x55, 0x55, 0x55, 0x55, 0x55, 0xc5, 0xbf, 0x00, 0x00, 0x00, 0x00, 0x00, 0x00, 0x00, 0x00
        /*0030*/ 	.byte	0x00, 0x00, 0x00, 0x00, 0x00, 0x00, 0x00, 0x00, 0x64, 0x81, 0xfd, 0x20, 0x83, 0xff, 0xa8, 0xbd
        /*0040*/ 	.byte	0x28, 0x85, 0xef, 0xc1, 0xa7, 0xee, 0x21, 0x3e, 0xd9, 0xe6, 0x06, 0x8e, 0x4f, 0x7e, 0x92, 0xbe
        /*0050*/ 	.byte	0xe9, 0xbc, 0xdd, 0x19, 0xa0, 0x01, 0xfa, 0x3e, 0x47, 0x5d, 0xc1, 0x16, 0x6c, 0xc1, 0x56, 0xbf
        /*0060*/ 	.byte	0x51, 0x55, 0x55, 0x55, 0x55, 0x55, 0xa5, 0x3f, 0x00, 0x00, 0x00, 0x00, 0x00, 0x00, 0xe0, 0xbf
        /*0070*/ 	.byte	0x00, 0x00, 0x00, 0x00, 0x00, 0x00, 0xf0, 0x3f, 0x00, 0x00, 0x00, 0x00, 0x00, 0x00, 0x00, 0x00
	.type		__cudart_i2opi_d,@object
	.size		__cudart_i2opi_d,(.L_0 - __cudart_i2opi_d)
__cudart_i2opi_d:
        /* <DEDUP_REMOVED lines=9> */
.L_0:


//--------------------- .nv.shared.cornerturn_gpu --------------------------
	.section	.nv.shared.cornerturn_gpu,"aw",@nobits
	.sectionflags	@""
	.align	8
.nv.shared.cornerturn_gpu:
	.zero		9216


//--------------------- .nv.shared.reserved.0     --------------------------
	.section	.nv.shared.reserved.0,"aw",@nobits
	.weak		__nv_reservedSMEM_offset_0_alias
	.size		__nv_reservedSMEM_offset_0_alias, 0, 64
	.other		__nv_reservedSMEM_offset_0_alias,@"STO_CUDA_RESERVED_SHARED STV_DEFAULT"
__nv_reservedSMEM_offset_0_alias:
	.zero		0
	.zero		64


//--------------------- .nv.constant0.cornerturn_gpu --------------------------
	.section	.nv.constant0.cornerturn_gpu,"a",@progbits
	.sectionflags	@""
	.align	4
.nv.constant0.cornerturn_gpu:
	.zero		920


//--------------------- .nv.constant0.convolve    --------------------------
	.section	.nv.constant0.convolve,"a",@progbits
	.sectionflags	@""
	.align	4
.nv.constant0.convolve:
	.zero		916


//--------------------- .nv.constant0.typecast_out --------------------------
	.section	.nv.constant0.typecast_out,"a",@progbits
	.sectionflags	@""
	.align	4
.nv.constant0.typecast_out:
	.zero		920


//--------------------- .nv.constant0.typecast_in --------------------------
	.section	.nv.constant0.typecast_in,"a",@progbits
	.sectionflags	@""
	.align	4
.nv.constant0.typecast_in:
	.zero		916


//--------------------- .nv.constant0.calPhaseKernel --------------------------
	.section	.nv.constant0.calPhaseKernel,"a",@progbits
	.sectionflags	@""
	.align	4
.nv.constant0.calPhaseKernel:
	.zero		916


//--------------------- SYMBOLS --------------------------

	.type		.nv.reservedSmem.offset0,@object
	.size		.nv.reservedSmem.offset0,0x4
	.type		.nv.reservedSmem.cap,@object
	.size		.nv.reservedSmem.cap,0x4
